//
// Generated by NVIDIA NVVM Compiler
//
// Compiler Build ID: CL-36424714
// Cuda compilation tools, release 13.0, V13.0.88
// Based on NVVM 20.0.0
//

.version 9.0
.target sm_100
.address_size 64

	// .globl	_Z21geokerr_stream_kernelddddddddiPdS_S_S_S_

.visible .entry _Z21geokerr_stream_kernelddddddddiPdS_S_S_S_(
	.param .f64 _Z21geokerr_stream_kernelddddddddiPdS_S_S_S__param_0,
	.param .f64 _Z21geokerr_stream_kernelddddddddiPdS_S_S_S__param_1,
	.param .f64 _Z21geokerr_stream_kernelddddddddiPdS_S_S_S__param_2,
	.param .f64 _Z21geokerr_stream_kernelddddddddiPdS_S_S_S__param_3,
	.param .f64 _Z21geokerr_stream_kernelddddddddiPdS_S_S_S__param_4,
	.param .f64 _Z21geokerr_stream_kernelddddddddiPdS_S_S_S__param_5,
	.param .f64 _Z21geokerr_stream_kernelddddddddiPdS_S_S_S__param_6,
	.param .f64 _Z21geokerr_stream_kernelddddddddiPdS_S_S_S__param_7,
	.param .u32 _Z21geokerr_stream_kernelddddddddiPdS_S_S_S__param_8,
	.param .u64 .ptr .align 1 _Z21geokerr_stream_kernelddddddddiPdS_S_S_S__param_9,
	.param .u64 .ptr .align 1 _Z21geokerr_stream_kernelddddddddiPdS_S_S_S__param_10,
	.param .u64 .ptr .align 1 _Z21geokerr_stream_kernelddddddddiPdS_S_S_S__param_11,
	.param .u64 .ptr .align 1 _Z21geokerr_stream_kernelddddddddiPdS_S_S_S__param_12,
	.param .u64 .ptr .align 1 _Z21geokerr_stream_kernelddddddddiPdS_S_S_S__param_13
)
{
	.reg .pred 	%p<19>;
	.reg .b32 	%r<40>;
	.reg .b64 	%rd<20>;
	.reg .b64 	%fd<247>;

	ld.param.f64 	%fd23, [_Z21geokerr_stream_kernelddddddddiPdS_S_S_S__param_0];
	ld.param.f64 	%fd24, [_Z21geokerr_stream_kernelddddddddiPdS_S_S_S__param_1];
	ld.param.f64 	%fd25, [_Z21geokerr_stream_kernelddddddddiPdS_S_S_S__param_2];
	ld.param.f64 	%fd26, [_Z21geokerr_stream_kernelddddddddiPdS_S_S_S__param_3];
	ld.param.f64 	%fd27, [_Z21geokerr_stream_kernelddddddddiPdS_S_S_S__param_4];
	ld.param.f64 	%fd28, [_Z21geokerr_stream_kernelddddddddiPdS_S_S_S__param_5];
	ld.param.f64 	%fd30, [_Z21geokerr_stream_kernelddddddddiPdS_S_S_S__param_7];
	ld.param.u32 	%r14, [_Z21geokerr_stream_kernelddddddddiPdS_S_S_S__param_8];
	ld.param.u64 	%rd8, [_Z21geokerr_stream_kernelddddddddiPdS_S_S_S__param_9];
	ld.param.u64 	%rd9, [_Z21geokerr_stream_kernelddddddddiPdS_S_S_S__param_10];
	ld.param.u64 	%rd6, [_Z21geokerr_stream_kernelddddddddiPdS_S_S_S__param_12];
	ld.param.u64 	%rd7, [_Z21geokerr_stream_kernelddddddddiPdS_S_S_S__param_13];
	cvta.to.global.u64 	%rd1, %rd9;
	cvta.to.global.u64 	%rd2, %rd8;
	mov.u32 	%r15, %ctaid.x;
	mov.u32 	%r16, %tid.x;
	or.b32  	%r17, %r15, %r16;
	setp.ne.s32 	%p1, %r17, 0;
	@%p1 bra 	$L__BB0_10;
	mul.f64 	%fd1, %fd26, %fd26;
	mul.f64 	%fd2, %fd30, 0d3F90000000000000;
	setp.lt.s32 	%p2, %r14, 1;
	@%p2 bra 	$L__BB0_10;
	rcp.rn.f64 	%fd32, %fd23;
	setp.gt.f64 	%p3, %fd23, 0d3CD203AF9EE75616;
	selp.f64 	%fd33, %fd32, 0d430C6BF52633FFFF, %p3;
	mov.f64 	%fd34, 0d3FF0000000000000;
	sub.f64 	%fd35, %fd34, %fd1;
	max.f64 	%fd36, %fd35, 0d0000000000000000;
	sqrt.rn.f64 	%fd37, %fd36;
	add.f64 	%fd38, %fd37, 0d3FF0000000000000;
	add.f64 	%fd39, %fd38, 0d3EB0C6F7A0B5ED8D;
	setp.lt.f64 	%p4, %fd24, %fd23;
	setp.le.f64 	%p5, %fd25, 0d0000000000000000;
	selp.b32 	%r39, 1, -1, %p5;
	selp.b32 	%r38, 1, -1, %p4;
	max.f64 	%fd40, %fd25, 0dBFF0000000000000;
	min.f64 	%fd244, %fd40, 0d3FF0000000000000;
	add.s32 	%r3, %r14, -1;
	mul.f64 	%fd4, %fd26, %fd27;
	sub.f64 	%fd41, %fd27, %fd26;
	fma.rn.f64 	%fd5, %fd41, %fd41, %fd28;
	mul.f64 	%fd6, %fd27, %fd27;
	mul.f64 	%fd7, %fd2, 0d3FE0000000000000;
	div.rn.f64 	%fd8, %fd2, 0d4018000000000000;
	add.f64 	%fd9, %fd38, 0d3D719799812DEA11;
	cvta.to.global.u64 	%rd3, %rd7;
	cvta.to.global.u64 	%rd4, %rd6;
	setp.lt.f64 	%p6, %fd33, %fd39;
	selp.f64 	%fd243, %fd39, %fd33, %p6;
	mov.b32 	%r34, 0;
	mov.f64 	%fd245, 0d0000000000000000;
	mov.f64 	%fd246, %fd245;
$L__BB0_3:
	ld.param.f64 	%fd238, [_Z21geokerr_stream_kernelddddddddiPdS_S_S_S__param_6];
	cvt.rn.f64.u32 	%fd42, %r34;
	fma.rn.f64 	%fd43, %fd30, %fd42, %fd238;
	mul.wide.u32 	%rd10, %r34, 8;
	add.s64 	%rd11, %rd3, %rd10;
	st.global.f64 	[%rd11], %fd43;
	setp.ne.s32 	%p7, %r34, 0;
	@%p7 bra 	$L__BB0_5;
	st.global.f64 	[%rd2], %fd23;
	st.global.f64 	[%rd1], %fd25;
	bra.uni 	$L__BB0_6;
$L__BB0_5:
	setp.gt.f64 	%p8, %fd243, 0d3CD203AF9EE75616;
	rcp.rn.f64 	%fd44, %fd243;
	selp.f64 	%fd45, %fd44, 0d430C6BF52633FFFF, %p8;
	add.s64 	%rd13, %rd2, %rd10;
	st.global.f64 	[%rd13], %fd45;
	add.s64 	%rd14, %rd1, %rd10;
	st.global.f64 	[%rd14], %fd244;
$L__BB0_6:
	ld.param.u64 	%rd19, [_Z21geokerr_stream_kernelddddddddiPdS_S_S_S__param_11];
	cvta.to.global.u64 	%rd15, %rd19;
	add.s64 	%rd17, %rd15, %rd10;
	st.global.f64 	[%rd17], %fd245;
	add.s64 	%rd18, %rd4, %rd10;
	st.global.f64 	[%rd18], %fd246;
	setp.eq.s32 	%p9, %r34, %r3;
	@%p9 bra 	$L__BB0_10;
	mov.b32 	%r37, 0;
$L__BB0_8:
	mul.f64 	%fd46, %fd243, %fd243;
	add.f64 	%fd47, %fd243, %fd243;
	sub.f64 	%fd48, %fd46, %fd47;
	add.f64 	%fd49, %fd1, %fd48;
	add.f64 	%fd50, %fd1, %fd46;
	sub.f64 	%fd51, %fd50, %fd4;
	mul.f64 	%fd52, %fd51, %fd51;
	mul.f64 	%fd53, %fd5, %fd49;
	sub.f64 	%fd54, %fd52, %fd53;
	setp.lt.f64 	%p10, %fd54, 0d0000000000000000;
	neg.s32 	%r20, %r38;
	selp.b32 	%r21, %r20, %r38, %p10;
	mul.f64 	%fd55, %fd244, %fd244;
	mov.f64 	%fd56, 0d3FF0000000000000;
	sub.f64 	%fd57, %fd56, %fd55;
	max.f64 	%fd58, %fd57, 0d0000000000000000;
	mul.f64 	%fd59, %fd28, %fd58;
	mul.f64 	%fd60, %fd6, %fd55;
	sub.f64 	%fd61, %fd59, %fd60;
	setp.lt.f64 	%p11, %fd61, 0d0000000000000000;
	neg.s32 	%r22, %r39;
	selp.b32 	%r23, %r22, %r39, %p11;
	cvt.rn.f64.s32 	%fd62, %r21;
	sqrt.rn.f64 	%fd63, %fd54;
	selp.f64 	%fd64, 0d0000000000000000, %fd63, %p10;
	mul.f64 	%fd65, %fd64, %fd62;
	cvt.rn.f64.s32 	%fd66, %r23;
	sqrt.rn.f64 	%fd67, %fd61;
	selp.f64 	%fd68, 0d0000000000000000, %fd67, %p11;
	mul.f64 	%fd69, %fd68, %fd66;
	max.f64 	%fd70, %fd49, 0d3CD203AF9EE75616;
	max.f64 	%fd71, %fd57, 0d3CD203AF9EE75616;
	div.rn.f64 	%fd72, %fd51, %fd70;
	div.rn.f64 	%fd73, %fd27, %fd71;
	fma.rn.f64 	%fd74, %fd26, %fd72, %fd73;
	sub.f64 	%fd75, %fd74, %fd26;
	mul.f64 	%fd76, %fd50, %fd51;
	div.rn.f64 	%fd77, %fd76, %fd70;
	mul.f64 	%fd78, %fd26, %fd57;
	sub.f64 	%fd79, %fd27, %fd78;
	fma.rn.f64 	%fd80, %fd26, %fd79, %fd77;
	fma.rn.f64 	%fd81, %fd7, %fd65, %fd243;
	fma.rn.f64 	%fd82, %fd7, %fd69, %fd244;
	max.f64 	%fd83, %fd82, 0dBFF0000000000000;
	min.f64 	%fd84, %fd83, 0d3FF0000000000000;
	mul.f64 	%fd85, %fd81, %fd81;
	add.f64 	%fd86, %fd81, %fd81;
	sub.f64 	%fd87, %fd85, %fd86;
	add.f64 	%fd88, %fd1, %fd87;
	add.f64 	%fd89, %fd1, %fd85;
	sub.f64 	%fd90, %fd89, %fd4;
	mul.f64 	%fd91, %fd90, %fd90;
	mul.f64 	%fd92, %fd5, %fd88;
	sub.f64 	%fd93, %fd91, %fd92;
	setp.lt.f64 	%p12, %fd93, 0d0000000000000000;
	neg.s32 	%r24, %r21;
	selp.b32 	%r25, %r24, %r21, %p12;
	selp.f64 	%fd94, %fd243, %fd81, %p12;
	mul.f64 	%fd95, %fd84, %fd84;
	sub.f64 	%fd96, %fd56, %fd95;
	max.f64 	%fd97, %fd96, 0d0000000000000000;
	mul.f64 	%fd98, %fd28, %fd97;
	mul.f64 	%fd99, %fd6, %fd95;
	sub.f64 	%fd100, %fd98, %fd99;
	setp.lt.f64 	%p13, %fd100, 0d0000000000000000;
	neg.s32 	%r26, %r23;
	selp.b32 	%r27, %r26, %r23, %p13;
	selp.f64 	%fd101, %fd244, %fd84, %p13;
	cvt.rn.f64.s32 	%fd102, %r25;
	sqrt.rn.f64 	%fd103, %fd93;
	selp.f64 	%fd104, 0d0000000000000000, %fd103, %p12;
	mul.f64 	%fd105, %fd104, %fd102;
	cvt.rn.f64.s32 	%fd106, %r27;
	sqrt.rn.f64 	%fd107, %fd100;
	selp.f64 	%fd108, 0d0000000000000000, %fd107, %p13;
	mul.f64 	%fd109, %fd108, %fd106;
	mul.f64 	%fd110, %fd94, %fd94;
	add.f64 	%fd111, %fd94, %fd94;
	sub.f64 	%fd112, %fd110, %fd111;
	add.f64 	%fd113, %fd1, %fd112;
	max.f64 	%fd114, %fd113, 0d3CD203AF9EE75616;
	mul.f64 	%fd115, %fd101, %fd101;
	sub.f64 	%fd116, %fd56, %fd115;
	max.f64 	%fd117, %fd116, 0d3CD203AF9EE75616;
	add.f64 	%fd118, %fd1, %fd110;
	sub.f64 	%fd119, %fd118, %fd4;
	div.rn.f64 	%fd120, %fd119, %fd114;
	div.rn.f64 	%fd121, %fd27, %fd117;
	fma.rn.f64 	%fd122, %fd26, %fd120, %fd121;
	sub.f64 	%fd123, %fd122, %fd26;
	mul.f64 	%fd124, %fd118, %fd119;
	div.rn.f64 	%fd125, %fd124, %fd114;
	mul.f64 	%fd126, %fd26, %fd116;
	sub.f64 	%fd127, %fd27, %fd126;
	fma.rn.f64 	%fd128, %fd26, %fd127, %fd125;
	fma.rn.f64 	%fd129, %fd7, %fd105, %fd243;
	fma.rn.f64 	%fd130, %fd7, %fd109, %fd244;
	max.f64 	%fd131, %fd130, 0dBFF0000000000000;
	min.f64 	%fd132, %fd131, 0d3FF0000000000000;
	mul.f64 	%fd133, %fd129, %fd129;
	add.f64 	%fd134, %fd129, %fd129;
	sub.f64 	%fd135, %fd133, %fd134;
	add.f64 	%fd136, %fd1, %fd135;
	add.f64 	%fd137, %fd1, %fd133;
	sub.f64 	%fd138, %fd137, %fd4;
	mul.f64 	%fd139, %fd138, %fd138;
	mul.f64 	%fd140, %fd5, %fd136;
	sub.f64 	%fd141, %fd139, %fd140;
	setp.lt.f64 	%p14, %fd141, 0d0000000000000000;
	neg.s32 	%r28, %r25;
	selp.b32 	%r29, %r28, %r25, %p14;
	selp.f64 	%fd142, %fd243, %fd129, %p14;
	mul.f64 	%fd143, %fd132, %fd132;
	sub.f64 	%fd144, %fd56, %fd143;
	max.f64 	%fd145, %fd144, 0d0000000000000000;
	mul.f64 	%fd146, %fd28, %fd145;
	mul.f64 	%fd147, %fd6, %fd143;
	sub.f64 	%fd148, %fd146, %fd147;
	setp.lt.f64 	%p15, %fd148, 0d0000000000000000;
	neg.s32 	%r30, %r27;
	selp.b32 	%r31, %r30, %r27, %p15;
	selp.f64 	%fd149, %fd244, %fd132, %p15;
	cvt.rn.f64.s32 	%fd150, %r29;
	sqrt.rn.f64 	%fd151, %fd141;
	selp.f64 	%fd152, 0d0000000000000000, %fd151, %p14;
	mul.f64 	%fd153, %fd152, %fd150;
	cvt.rn.f64.s32 	%fd154, %r31;
	sqrt.rn.f64 	%fd155, %fd148;
	selp.f64 	%fd156, 0d0000000000000000, %fd155, %p15;
	mul.f64 	%fd157, %fd156, %fd154;
	mul.f64 	%fd158, %fd142, %fd142;
	add.f64 	%fd159, %fd142, %fd142;
	sub.f64 	%fd160, %fd158, %fd159;
	add.f64 	%fd161, %fd1, %fd160;
	max.f64 	%fd162, %fd161, 0d3CD203AF9EE75616;
	mul.f64 	%fd163, %fd149, %fd149;
	sub.f64 	%fd164, %fd56, %fd163;
	max.f64 	%fd165, %fd164, 0d3CD203AF9EE75616;
	add.f64 	%fd166, %fd1, %fd158;
	sub.f64 	%fd167, %fd166, %fd4;
	div.rn.f64 	%fd168, %fd167, %fd162;
	div.rn.f64 	%fd169, %fd27, %fd165;
	fma.rn.f64 	%fd170, %fd26, %fd168, %fd169;
	sub.f64 	%fd171, %fd170, %fd26;
	mul.f64 	%fd172, %fd166, %fd167;
	div.rn.f64 	%fd173, %fd172, %fd162;
	mul.f64 	%fd174, %fd26, %fd164;
	sub.f64 	%fd175, %fd27, %fd174;
	fma.rn.f64 	%fd176, %fd26, %fd175, %fd173;
	fma.rn.f64 	%fd177, %fd2, %fd153, %fd243;
	fma.rn.f64 	%fd178, %fd2, %fd157, %fd244;
	max.f64 	%fd179, %fd178, 0dBFF0000000000000;
	min.f64 	%fd180, %fd179, 0d3FF0000000000000;
	mul.f64 	%fd181, %fd177, %fd177;
	add.f64 	%fd182, %fd177, %fd177;
	sub.f64 	%fd183, %fd181, %fd182;
	add.f64 	%fd184, %fd1, %fd183;
	add.f64 	%fd185, %fd1, %fd181;
	sub.f64 	%fd186, %fd185, %fd4;
	mul.f64 	%fd187, %fd186, %fd186;
	mul.f64 	%fd188, %fd5, %fd184;
	sub.f64 	%fd189, %fd187, %fd188;
	setp.lt.f64 	%p16, %fd189, 0d0000000000000000;
	neg.s32 	%r32, %r29;
	selp.b32 	%r38, %r32, %r29, %p16;
	selp.f64 	%fd190, %fd243, %fd177, %p16;
	mul.f64 	%fd191, %fd180, %fd180;
	sub.f64 	%fd192, %fd56, %fd191;
	max.f64 	%fd193, %fd192, 0d0000000000000000;
	mul.f64 	%fd194, %fd28, %fd193;
	mul.f64 	%fd195, %fd6, %fd191;
	sub.f64 	%fd196, %fd194, %fd195;
	setp.lt.f64 	%p17, %fd196, 0d0000000000000000;
	neg.s32 	%r33, %r31;
	selp.b32 	%r39, %r33, %r31, %p17;
	selp.f64 	%fd197, %fd244, %fd180, %p17;
	cvt.rn.f64.s32 	%fd198, %r38;
	sqrt.rn.f64 	%fd199, %fd189;
	selp.f64 	%fd200, 0d0000000000000000, %fd199, %p16;
	cvt.rn.f64.s32 	%fd201, %r39;
	sqrt.rn.f64 	%fd202, %fd196;
	selp.f64 	%fd203, 0d0000000000000000, %fd202, %p17;
	mul.f64 	%fd204, %fd190, %fd190;
	add.f64 	%fd205, %fd190, %fd190;
	sub.f64 	%fd206, %fd204, %fd205;
	add.f64 	%fd207, %fd1, %fd206;
	max.f64 	%fd208, %fd207, 0d3CD203AF9EE75616;
	mul.f64 	%fd209, %fd197, %fd197;
	sub.f64 	%fd210, %fd56, %fd209;
	max.f64 	%fd211, %fd210, 0d3CD203AF9EE75616;
	add.f64 	%fd212, %fd1, %fd204;
	sub.f64 	%fd213, %fd212, %fd4;
	div.rn.f64 	%fd214, %fd213, %fd208;
	div.rn.f64 	%fd215, %fd27, %fd211;
	fma.rn.f64 	%fd216, %fd26, %fd214, %fd215;
	sub.f64 	%fd217, %fd216, %fd26;
	mul.f64 	%fd218, %fd212, %fd213;
	div.rn.f64 	%fd219, %fd218, %fd208;
	mul.f64 	%fd220, %fd26, %fd210;
	sub.f64 	%fd221, %fd27, %fd220;
	fma.rn.f64 	%fd222, %fd26, %fd221, %fd219;
	fma.rn.f64 	%fd223, %fd105, 0d4000000000000000, %fd65;
	fma.rn.f64 	%fd224, %fd153, 0d4000000000000000, %fd223;
	fma.rn.f64 	%fd225, %fd200, %fd198, %fd224;
	fma.rn.f64 	%fd226, %fd8, %fd225, %fd243;
	fma.rn.f64 	%fd227, %fd109, 0d4000000000000000, %fd69;
	fma.rn.f64 	%fd228, %fd157, 0d4000000000000000, %fd227;
	fma.rn.f64 	%fd229, %fd203, %fd201, %fd228;
	fma.rn.f64 	%fd230, %fd8, %fd229, %fd244;
	max.f64 	%fd231, %fd230, 0dBFF0000000000000;
	min.f64 	%fd244, %fd231, 0d3FF0000000000000;
	fma.rn.f64 	%fd232, %fd123, 0d4000000000000000, %fd75;
	fma.rn.f64 	%fd233, %fd171, 0d4000000000000000, %fd232;
	add.f64 	%fd234, %fd233, %fd217;
	fma.rn.f64 	%fd246, %fd8, %fd234, %fd246;
	fma.rn.f64 	%fd235, %fd128, 0d4000000000000000, %fd80;
	fma.rn.f64 	%fd236, %fd176, 0d4000000000000000, %fd235;
	add.f64 	%fd237, %fd236, %fd222;
	fma.rn.f64 	%fd245, %fd8, %fd237, %fd245;
	max.f64 	%fd243, %fd9, %fd226;
	add.s32 	%r37, %r37, 1;
	setp.ne.s32 	%p18, %r37, 64;
	@%p18 bra 	$L__BB0_8;
	add.s32 	%r34, %r34, 1;
	bra.uni 	$L__BB0_3;
$L__BB0_10:
	ret;

}


// ===== COMPILED SASS (sm_100) =====

	.target	sm_100

	.elftype	@"ET_EXEC"


//--------------------- .note.nv.tkinfo           --------------------------
	.section	.note.nv.tkinfo,"",@"SHT_NOTE"
	.sectionflags	@"SHF_NOTE_NV_TKINFO"
	.tkinfo
        /*0018*/ 	.word	0x00000002
        /*0030*/ 	.string	""
        /*0030*/ 	.string	"ptxas"
        /*0030*/ 	.string	"Cuda compilation tools, release 13.0, V13.0.88"
        /*0030*/ 	.string	"Build cuda_13.0.r13.0/compiler.36424714_0"
        /*0030*/ 	.string	"-arch sm_100 -m 64 "



//--------------------- .note.nv.cuinfo           --------------------------
	.section	.note.nv.cuinfo,"",@"SHT_NOTE"
	.sectionflags	@"SHF_NOTE_NV_CUINFO"
        /*0018*/ 	.short	0x0002
        /*001a*/ 	.short	0x0064
        /*001c*/ 	.short	0x0082
	.zero		2


//--------------------- .nv.info                  --------------------------
	.section	.nv.info,"",@"SHT_CUDA_INFO"
	.align	4


	//----- nvinfo : EIATTR_REGCOUNT
	.align		4
        /*0000*/ 	.byte	0x04, 0x2f
        /*0002*/ 	.short	(.L_1 - .L_0)
	.align		4
.L_0:
        /*0004*/ 	.word	index@(_Z21geokerr_stream_kernelddddddddiPdS_S_S_S_)
        /*0008*/ 	.word	0x0000005c


	//----- nvinfo : EIATTR_FRAME_SIZE
	.align		4
.L_1:
        /*000c*/ 	.byte	0x04, 0x11
        /*000e*/ 	.short	(.L_3 - .L_2)
	.align		4
.L_2:
        /*0010*/ 	.word	index@($__internal_2_$__cuda_sm20_dsqrt_rn_f64_mediumpath_v1)
        /*0014*/ 	.word	0x00000000


	//----- nvinfo : EIATTR_FRAME_SIZE
	.align		4
.L_3:
        /*0018*/ 	.byte	0x04, 0x11
        /*001a*/ 	.short	(.L_5 - .L_4)
	.align		4
.L_4:
        /*001c*/ 	.word	index@($__internal_1_$__cuda_sm20_div_rn_f64_full)
        /*0020*/ 	.word	0x00000000


	//----- nvinfo : EIATTR_FRAME_SIZE
	.align		4
.L_5:
        /*0024*/ 	.byte	0x04, 0x11
        /*0026*/ 	.short	(.L_7 - .L_6)
	.align		4
.L_6:
        /*0028*/ 	.word	index@($__internal_0_$__cuda_sm20_dblrcp_rn_slowpath_v3)
        /*002c*/ 	.word	0x00000000


	//----- nvinfo : EIATTR_FRAME_SIZE
	.align		4
.L_7:
        /*0030*/ 	.byte	0x04, 0x11
        /*0032*/ 	.short	(.L_9 - .L_8)
	.align		4
.L_8:
        /*0034*/ 	.word	index@(_Z21geokerr_stream_kernelddddddddiPdS_S_S_S_)
        /*0038*/ 	.word	0x00000000


	//----- nvinfo : EIATTR_MIN_STACK_SIZE
	.align		4
.L_9:
        /*003c*/ 	.byte	0x04, 0x12
        /*003e*/ 	.short	(.L_11 - .L_10)
	.align		4
.L_10:
        /*0040*/ 	.word	index@(_Z21geokerr_stream_kernelddddddddiPdS_S_S_S_)
        /*0044*/ 	.word	0x00000000
.L_11:


//--------------------- .nv.compat                --------------------------
	.section	.nv.compat,"",@"SHT_CUDA_COMPAT_INFO"
	.align	4
        /*0000*/ 	.byte	0x02, 0x09, 0x00, 0x00, 0x02, 0x02, 0x01, 0x00, 0x02, 0x05, 0x05, 0x00, 0x03, 0x07, 0x01, 0x01
        /*0010*/ 	.byte	0x02, 0x03, 0x00, 0x00, 0x02, 0x06, 0x01, 0x00, 0x04, 0x0b, 0x08, 0x00, 0x01, 0x00, 0x00, 0x00
        /*0020*/ 	.byte	0x00, 0x00, 0x00, 0x00


//--------------------- .nv.info._Z21geokerr_stream_kernelddddddddiPdS_S_S_S_ --------------------------
	.section	.nv.info._Z21geokerr_stream_kernelddddddddiPdS_S_S_S_,"",@"SHT_CUDA_INFO"
	.sectionflags	@""
	.align	4


	//----- nvinfo : EIATTR_CUDA_API_VERSION
	.align		4
        /*0000*/ 	.byte	0x04, 0x37
        /*0002*/ 	.short	(.L_13 - .L_12)
.L_12:
        /*0004*/ 	.word	0x00000082


	//----- nvinfo : EIATTR_KPARAM_INFO
	.align		4
.L_13:
        /*0008*/ 	.byte	0x04, 0x17
        /*000a*/ 	.short	(.L_15 - .L_14)
.L_14:
        /*000c*/ 	.word	0x00000000
        /*0010*/ 	.short	0x000d
        /*0012*/ 	.short	0x0068
        /*0014*/ 	.byte	0x00, 0xf5, 0x21, 0x00


	//----- nvinfo : EIATTR_KPARAM_INFO
	.align		4
.L_15:
        /*0018*/ 	.byte	0x04, 0x17
        /*001a*/ 	.short	(.L_17 - .L_16)
.L_16:
        /*001c*/ 	.word	0x00000000
        /*0020*/ 	.short	0x000c
        /*0022*/ 	.short	0x0060
        /*0024*/ 	.byte	0x00, 0xf5, 0x21, 0x00


	//----- nvinfo : EIATTR_KPARAM_INFO
	.align		4
.L_17:
        /*0028*/ 	.byte	0x04, 0x17
        /*002a*/ 	.short	(.L_19 - .L_18)
.L_18:
        /*002c*/ 	.word	0x00000000
        /*0030*/ 	.short	0x000b
        /*0032*/ 	.short	0x0058
        /*0034*/ 	.byte	0x00, 0xf5, 0x21, 0x00


	//----- nvinfo : EIATTR_KPARAM_INFO
	.align		4
.L_19:
        /*0038*/ 	.byte	0x04, 0x17
        /*003a*/ 	.short	(.L_21 - .L_20)
.L_20:
        /*003c*/ 	.word	0x00000000
        /*0040*/ 	.short	0x000a
        /*0042*/ 	.short	0x0050
        /*0044*/ 	.byte	0x00, 0xf5, 0x21, 0x00


	//----- nvinfo : EIATTR_KPARAM_INFO
	.align		4
.L_21:
        /*0048*/ 	.byte	0x04, 0x17
        /*004a*/ 	.short	(.L_23 - .L_22)
.L_22:
        /*004c*/ 	.word	0x00000000
        /*0050*/ 	.short	0x0009
        /*0052*/ 	.short	0x0048
        /*0054*/ 	.byte	0x00, 0xf5, 0x21, 0x00


	//----- nvinfo : EIATTR_KPARAM_INFO
	.align		4
.L_23:
        /*0058*/ 	.byte	0x04, 0x17
        /*005a*/ 	.short	(.L_25 - .L_24)
.L_24:
        /*005c*/ 	.word	0x00000000
        /*0060*/ 	.short	0x0008
        /*0062*/ 	.short	0x0040
        /*0064*/ 	.byte	0x00, 0xf0, 0x11, 0x00


	//----- nvinfo : EIATTR_KPARAM_INFO
	.align		4
.L_25:
        /*0068*/ 	.byte	0x04, 0x17
        /*006a*/ 	.short	(.L_27 - .L_26)
.L_26:
        /*006c*/ 	.word	0x00000000
        /*0070*/ 	.short	0x0007
        /*0072*/ 	.short	0x0038
        /*0074*/ 	.byte	0x00, 0xf0, 0x21, 0x00


	//----- nvinfo : EIATTR_KPARAM_INFO
	.align		4
.L_27:
        /*0078*/ 	.byte	0x04, 0x17
        /*007a*/ 	.short	(.L_29 - .L_28)
.L_28:
        /*007c*/ 	.word	0x00000000
        /*0080*/ 	.short	0x0006
        /*0082*/ 	.short	0x0030
        /*0084*/ 	.byte	0x00, 0xf0, 0x21, 0x00


	//----- nvinfo : EIATTR_KPARAM_INFO
	.align		4
.L_29:
        /*0088*/ 	.byte	0x04, 0x17
        /*008a*/ 	.short	(.L_31 - .L_30)
.L_30:
        /*008c*/ 	.word	0x00000000
        /*0090*/ 	.short	0x0005
        /*0092*/ 	.short	0x0028
        /*0094*/ 	.byte	0x00, 0xf0, 0x21, 0x00


	//----- nvinfo : EIATTR_KPARAM_INFO
	.align		4
.L_31:
        /*0098*/ 	.byte	0x04, 0x17
        /*009a*/ 	.short	(.L_33 - .L_32)
.L_32:
        /*009c*/ 	.word	0x00000000
        /*00a0*/ 	.short	0x0004
        /*00a2*/ 	.short	0x0020
        /*00a4*/ 	.byte	0x00, 0xf0, 0x21, 0x00


	//----- nvinfo : EIATTR_KPARAM_INFO
	.align		4
.L_33:
        /*00a8*/ 	.byte	0x04, 0x17
        /*00aa*/ 	.short	(.L_35 - .L_34)
.L_34:
        /*00ac*/ 	.word	0x00000000
        /*00b0*/ 	.short	0x0003
        /*00b2*/ 	.short	0x0018
        /*00b4*/ 	.byte	0x00, 0xf0, 0x21, 0x00


	//----- nvinfo : EIATTR_KPARAM_INFO
	.align		4
.L_35:
        /*00b8*/ 	.byte	0x04, 0x17
        /*00ba*/ 	.short	(.L_37 - .L_36)
.L_36:
        /*00bc*/ 	.word	0x00000000
        /*00c0*/ 	.short	0x0002
        /*00c2*/ 	.short	0x0010
        /*00c4*/ 	.byte	0x00, 0xf0, 0x21, 0x00


	//----- nvinfo : EIATTR_KPARAM_INFO
	.align		4
.L_37:
        /*00c8*/ 	.byte	0x04, 0x17
        /*00ca*/ 	.short	(.L_39 - .L_38)
.L_38:
        /*00cc*/ 	.word	0x00000000
        /*00d0*/ 	.short	0x0001
        /*00d2*/ 	.short	0x0008
        /*00d4*/ 	.byte	0x00, 0xf0, 0x21, 0x00


	//----- nvinfo : EIATTR_KPARAM_INFO
	.align		4
.L_39:
        /*00d8*/ 	.byte	0x04, 0x17
        /*00da*/ 	.short	(.L_41 - .L_40)
.L_40:
        /*00dc*/ 	.word	0x00000000
        /*00e0*/ 	.short	0x0000
        /*00e2*/ 	.short	0x0000
        /*00e4*/ 	.byte	0x00, 0xf0, 0x21, 0x00


	//----- nvinfo : EIATTR_SPARSE_MMA_MASK
	.align		4
.L_41:
        /*00e8*/ 	.byte	0x03, 0x50
        /*00ea*/ 	.short	0x0000


	//----- nvinfo : EIATTR_MAXREG_COUNT
	.align		4
        /*00ec*/ 	.byte	0x03, 0x1b
        /*00ee*/ 	.short	0x00ff


	//----- nvinfo : EIATTR_MERCURY_ISA_VERSION
	.align		4
        /*00f0*/ 	.byte	0x03, 0x5f
        /*00f2*/ 	.short	0x0101


	//----- nvinfo : EIATTR_VRC_CTA_INIT_COUNT
	.align		4
        /*00f4*/ 	.byte	0x02, 0x4a
	.zero		1
	.zero		1


	//----- nvinfo : EIATTR_EXIT_INSTR_OFFSETS
	.align		4
        /*00f8*/ 	.byte	0x04, 0x1c
        /*00fa*/ 	.short	(.L_43 - .L_42)


	//   ....[0]....
.L_42:
        /*00fc*/ 	.word	0x00000040


	//   ....[1]....
        /*0100*/ 	.word	0x00000070


	//   ....[2]....
        /*0104*/ 	.word	0x00000bb0


	//----- nvinfo : EIATTR_CRS_STACK_SIZE
	.align		4
.L_43:
        /*0108*/ 	.byte	0x04, 0x1e
        /*010a*/ 	.short	(.L_45 - .L_44)
.L_44:
        /*010c*/ 	.word	0x00000000


	//----- nvinfo : EIATTR_CBANK_PARAM_SIZE
	.align		4
.L_45:
        /*0110*/ 	.byte	0x03, 0x19
        /*0112*/ 	.short	0x0070


	//----- nvinfo : EIATTR_PARAM_CBANK
	.align		4
        /*0114*/ 	.byte	0x04, 0x0a
        /*0116*/ 	.short	(.L_47 - .L_46)
	.align		4
.L_46:
        /*0118*/ 	.word	index@(.nv.constant0._Z21geokerr_stream_kernelddddddddiPdS_S_S_S_)
        /*011c*/ 	.short	0x0380
        /*011e*/ 	.short	0x0070


	//----- nvinfo : EIATTR_SW_WAR
	.align		4
.L_47:
        /*0120*/ 	.byte	0x04, 0x36
        /*0122*/ 	.short	(.L_49 - .L_48)
.L_48:
        /*0124*/ 	.word	0x00000008
.L_49:


//--------------------- .nv.callgraph             --------------------------
	.section	.nv.callgraph,"",@"SHT_CUDA_CALLGRAPH"
	.align	4
	.sectionentsize	8
	.align		4
        /*0000*/ 	.word	0x00000000
	.align		4
        /*0004*/ 	.word	0xffffffff
	.align		4
        /*0008*/ 	.word	0x00000000
	.align		4
        /*000c*/ 	.word	0xfffffffe
	.align		4
        /*0010*/ 	.word	0x00000000
	.align		4
        /*0014*/ 	.word	0xfffffffd
	.align		4
        /*0018*/ 	.word	0x00000000
	.align		4
        /*001c*/ 	.word	0xfffffffc


//--------------------- .text._Z21geokerr_stream_kernelddddddddiPdS_S_S_S_ --------------------------
	.section	.text._Z21geokerr_stream_kernelddddddddiPdS_S_S_S_,"ax",@progbits
	.align	128
        .global         _Z21geokerr_stream_kernelddddddddiPdS_S_S_S_
        .type           _Z21geokerr_stream_kernelddddddddiPdS_S_S_S_,@function
        .size           _Z21geokerr_stream_kernelddddddddiPdS_S_S_S_,(.L_x_42 - _Z21geokerr_stream_kernelddddddddiPdS_S_S_S_)
        .other          _Z21geokerr_stream_kernelddddddddiPdS_S_S_S_,@"STO_CUDA_ENTRY STV_DEFAULT"
_Z21geokerr_stream_kernelddddddddiPdS_S_S_S_:
.text._Z21geokerr_stream_kernelddddddddiPdS_S_S_S_:
[----:B------:R-:W-:Y:S01]  /*0000*/  LDC R1, c[0x0][0x37c] ;  /* 0x0000df00ff017b82 */ /* 0x000fe20000000800 */
[----:B------:R-:W0:Y:S07]  /*0010*/  S2R R0, SR_TID.X ;  /* 0x0000000000007919 */ /* 0x000e2e0000002100 */
[----:B------:R-:W0:Y:S02]  /*0020*/  S2UR UR4, SR_CTAID.X ;  /* 0x00000000000479c3 */ /* 0x000e240000002500 */
[----:B0-----:R-:W-:-:S13]  /*0030*/  LOP3.LUT P0, RZ, R0, UR4, RZ, 0xfc, !PT ;  /* 0x0000000400ff7c12 */ /* 0x001fda000f80fcff */
[----:B------:R-:W-:Y:S05]  /*0040*/  @P0 EXIT ;  /* 0x000000000000094d */ /* 0x000fea0003800000 */
[----:B------:R-:W0:Y:S02]  /*0050*/  LDC R0, c[0x0][0x3c0] ;  /* 0x0000f000ff007b82 */ /* 0x000e240000000800 */
[----:B0-----:R-:W-:-:S13]  /*0060*/  ISETP.GE.AND P0, PT, R0, 0x1, PT ;  /* 0x000000010000780c */ /* 0x001fda0003f06270 */
[----:B------:R-:W-:Y:S05]  /*0070*/  @!P0 EXIT ;  /* 0x000000000000894d */ /* 0x000fea0003800000 */
[----:B------:R-:W0:Y:S08]  /*0080*/  LDC R0, c[0x0][0x384] ;  /* 0x0000e100ff007b82 */ /* 0x000e300000000800 */
[----:B------:R-:W1:Y:S08]  /*0090*/  LDC.64 R6, c[0x0][0x380] ;  /* 0x0000e000ff067b82 */ /* 0x000e700000000a00 */
[----:B------:R-:W2:Y:S01]  /*00a0*/  LDC.64 R14, c[0x0][0x398] ;  /* 0x0000e600ff0e7b82 */ /* 0x000ea20000000a00 */
[----:B0-----:R-:W1:Y:S01]  /*00b0*/  MUFU.RCP64H R3, R0 ;  /* 0x0000000000037308 */ /* 0x001e620000001800 */
[----:B------:R-:W-:-:S05]  /*00c0*/  VIADD R2, R0, 0x300402 ;  /* 0x0030040200027836 */ /* 0x000fca0000000000 */
[----:B------:R-:W-:Y:S01]  /*00d0*/  FSETP.GEU.AND P0, PT, |R2|, 5.8789094863358348022e-39, PT ;  /* 0x004004020200780b */ /* 0x000fe20003f0e200 */
[----:B--2---:R-:W-:Y:S02]  /*00e0*/  DMUL R14, R14, R14 ;  /* 0x0000000e0e0e7228 */ /* 0x004fe40000000000 */
[----:B-1----:R-:W-:-:S08]  /*00f0*/  DFMA R4, R2, -R6, 1 ;  /* 0x3ff000000204742b */ /* 0x002fd00000000806 */
[----:B------:R-:W-:-:S08]  /*0100*/  DFMA R4, R4, R4, R4 ;  /* 0x000000040404722b */ /* 0x000fd00000000004 */
[----:B------:R-:W-:-:S08]  /*0110*/  DFMA R4, R2, R4, R2 ;  /* 0x000000040204722b */ /* 0x000fd00000000002 */
[----:B------:R-:W-:-:S08]  /*0120*/  DFMA R6, R4, -R6, 1 ;  /* 0x3ff000000406742b */ /* 0x000fd00000000806 */
[----:B------:R-:W-:Y:S01]  /*0130*/  DFMA R4, R4, R6, R4 ;  /* 0x000000060404722b */ /* 0x000fe20000000004 */
[----:B------:R-:W-:Y:S10]  /*0140*/  @P0 BRA `(.L_x_0) ;  /* 0x0000000000200947 */ /* 0x000ff40003800000 */
[----:B------:R-:W0:Y:S01]  /*0150*/  LDC R34, c[0x0][0x380] ;  /* 0x0000e000ff227b82 */ /* 0x000e220000000800 */
[----:B------:R-:W-:-:S05]  /*0160*/  LOP3.LUT R0, R0, 0x7fffffff, RZ, 0xc0, !PT ;  /* 0x7fffffff00007812 */ /* 0x000fca00078ec0ff */
[----:B------:R-:W-:Y:S01]  /*0170*/  VIADD R9, R0, 0xfff00000 ;  /* 0xfff0000000097836 */ /* 0x000fe20000000000 */
[----:B------:R-:W-:Y:S01]  /*0180*/  MOV R0, 0x1b0 ;  /* 0x000001b000007802 */ /* 0x000fe20000000f00 */
[----:B------:R-:W1:Y:S06]  /*0190*/  LDC R35, c[0x0][0x384] ;  /* 0x0000e100ff237b82 */ /* 0x000e6c0000000800 */
[----:B01----:R-:W-:Y:S05]  /*01a0*/  CALL.REL.NOINC `($__internal_0_$__cuda_sm20_dblrcp_rn_slowpath_v3) ;  /* 0x0000003800e87944 */ /* 0x003fea0003c00000 */
[----:B------:R-:W-:Y:S02]  /*01b0*/  IMAD.MOV.U32 R4, RZ, RZ, R10 ;  /* 0x000000ffff047224 */ /* 0x000fe400078e000a */
[----:B------:R-:W-:-:S07]  /*01c0*/  IMAD.MOV.U32 R5, RZ, RZ, R11 ;  /* 0x000000ffff057224 */ /* 0x000fce00078e000b */
.L_x_0:
[----:B------:R-:W0:Y:S01]  /*01d0*/  LDC.64 R2, c[0x0][0x398] ;  /* 0x0000e600ff027b82 */ /* 0x000e220000000a00 */
[----:B------:R-:W-:Y:S01]  /*01e0*/  IMAD.MOV.U32 R0, RZ, RZ, RZ ;  /* 0x000000ffff007224 */ /* 0x000fe200078e00ff */
[----:B------:R-:W-:Y:S01]  /*01f0*/  MOV R10, RZ ;  /* 0x000000ff000a7202 */ /* 0x000fe20000000f00 */
[----:B------:R-:W-:Y:S01]  /*0200*/  IMAD.MOV.U32 R8, RZ, RZ, 0x0 ;  /* 0x00000000ff087424 */ /* 0x000fe200078e00ff */
[----:B------:R-:W1:Y:S01]  /*0210*/  LDCU.64 UR4, c[0x0][0x380] ;  /* 0x00007000ff0477ac */ /* 0x000e620008000a00 */
[----:B------:R-:W-:-:S03]  /*0220*/  IMAD.MOV.U32 R9, RZ, RZ, 0x3fd80000 ;  /* 0x3fd80000ff097424 */ /* 0x000fc600078e00ff */
[----:B------:R-:W2:Y:S01]  /*0230*/  LDC.64 R16, c[0x0][0x3b8] ;  /* 0x0000ee00ff107b82 */ /* 0x000ea20000000a00 */
[----:B0-----:R-:W-:-:S08]  /*0240*/  DFMA R2, -R2, R2, 1 ;  /* 0x3ff000000202742b */ /* 0x001fd00000000102 */
[----:B------:R-:W-:Y:S02]  /*0250*/  DSETP.MAX.AND P0, P1, RZ, R2, PT ;  /* 0x00000002ff00722a */ /* 0x000fe4000390f000 */
[----:B------:R-:W-:Y:S01]  /*0260*/  IMAD.MOV.U32 R7, RZ, RZ, R3 ;  /* 0x000000ffff077224 */ /* 0x000fe200078e0003 */
[----:B--2---:R-:W-:-:S03]  /*0270*/  DMUL R16, R16, 0.015625 ;  /* 0x3f90000010107828 */ /* 0x004fc60000000000 */
[----:B------:R-:W-:Y:S02]  /*0280*/  SEL R10, R10, R2, P0 ;  /* 0x000000020a0a7207 */ /* 0x000fe40000000000 */
[----:B------:R-:W-:-:S06]  /*0290*/  FSEL R11, R0, R7, P0 ;  /* 0x00000007000b7208 */ /* 0x000fcc0000000000 */
[----:B------:R-:W-:-:S04]  /*02a0*/  @P1 LOP3.LUT R11, R7, 0x80000, RZ, 0xfc, !PT ;  /* 0x00080000070b1812 */ /* 0x000fc800078efcff */
[----:B------:R-:W0:Y:S01]  /*02b0*/  MUFU.RSQ64H R3, R11 ;  /* 0x0000000b00037308 */ /* 0x000e220000001c00 */
[----:B------:R-:W-:-:S05]  /*02c0*/  VIADD R2, R11, 0xfcb00000 ;  /* 0xfcb000000b027836 */ /* 0x000fca0000000000 */
[----:B------:R-:W-:Y:S01]  /*02d0*/  ISETP.GE.U32.AND P1, PT, R2, 0x7ca00000, PT ;  /* 0x7ca000000200780c */ /* 0x000fe20003f26070 */
[----:B0-----:R-:W-:-:S08]  /*02e0*/  DMUL R6, R2, R2 ;  /* 0x0000000202067228 */ /* 0x001fd00000000000 */
[----:B------:R-:W-:-:S08]  /*02f0*/  DFMA R6, R10, -R6, 1 ;  /* 0x3ff000000a06742b */ /* 0x000fd00000000806 */
[----:B------:R-:W-:Y:S02]  /*0300*/  DFMA R8, R6, R8, 0.5 ;  /* 0x3fe000000608742b */ /* 0x000fe40000000008 */
[----:B------:R-:W-:-:S08]  /*0310*/  DMUL R6, R2, R6 ;  /* 0x0000000602067228 */ /* 0x000fd00000000000 */
[----:B------:R-:W-:Y:S01]  /*0320*/  DFMA R64, R8, R6, R2 ;  /* 0x000000060840722b */ /* 0x000fe20000000002 */
[----:B------:R-:W-:Y:S02]  /*0330*/  IMAD.MOV.U32 R8, RZ, RZ, -0x6118a9ea ;  /* 0x9ee75616ff087424 */ /* 0x000fe400078e00ff */
[----:B------:R-:W-:-:S05]  /*0340*/  IMAD.MOV.U32 R9, RZ, RZ, 0x3cd203af ;  /* 0x3cd203afff097424 */ /* 0x000fca00078e00ff */
[----:B------:R-:W-:Y:S02]  /*0350*/  DMUL R66, R10, R64 ;  /* 0x000000400a427228 */ /* 0x000fe40000000000 */
[----:B------:R-:W-:Y:S01]  /*0360*/  VIADD R7, R65, 0xfff00000 ;  /* 0xfff0000041077836 */ /* 0x000fe20000000000 */
[----:B------:R-:W-:Y:S01]  /*0370*/  MOV R6, R64 ;  /* 0x0000004000067202 */ /* 0x000fe20000000f00 */
[----:B-1----:R-:W-:-:S04]  /*0380*/  DSETP.LT.AND P0, PT, R8, UR4, PT ;  /* 0x0000000408007e2a */ /* 0x002fc8000bf01000 */
[----:B------:R-:W-:Y:S02]  /*0390*/  DFMA R12, R66, -R66, R10 ;  /* 0x80000042420c722b */ /* 0x000fe4000000000a */
[----:B------:R-:W-:Y:S02]  /*03a0*/  FSEL R28, R4, 6.2450039841209135059e-16, P0 ;  /* 0x2633ffff041c7808 */ /* 0x000fe40000000000 */
[----:B------:R-:W-:-:S04]  /*03b0*/  FSEL R29, R5, 140.4217071533203125, P0 ;  /* 0x430c6bf5051d7808 */ /* 0x000fc80000000000 */
[----:B------:R-:W-:Y:S01]  /*03c0*/  DFMA R8, R12, R6, R66 ;  /* 0x000000060c08722b */ /* 0x000fe20000000042 */
[----:B------:R-:W-:Y:S10]  /*03d0*/  @!P1 BRA `(.L_x_1) ;  /* 0x0000000000189947 */ /* 0x000ff40003800000 */
[----:B------:R-:W-:Y:S01]  /*03e0*/  IMAD.MOV.U32 R72, RZ, RZ, R10 ;  /* 0x000000ffff487224 */ /* 0x000fe200078e000a */
[----:B------:R-:W-:Y:S01]  /*03f0*/  MOV R0, 0x430 ;  /* 0x0000043000007802 */ /* 0x000fe20000000f00 */
[----:B------:R-:W-:Y:S02]  /*0400*/  IMAD.MOV.U32 R10, RZ, RZ, R2 ;  /* 0x000000ffff0a7224 */ /* 0x000fe400078e0002 */
[----:B------:R-:W-:-:S07]  /*0410*/  IMAD.MOV.U32 R65, RZ, RZ, R7 ;  /* 0x000000ffff417224 */ /* 0x000fce00078e0007 */
[----:B------:R-:W-:Y:S05]  /*0420*/  CALL.REL.NOINC `($__internal_2_$__cuda_sm20_dsqrt_rn_f64_mediumpath_v1) ;  /* 0x0000004000547944 */ /* 0x000fea0003c00000 */
[----:B------:R-:W-:-:S07]  /*0430*/  IMAD.MOV.U32 R8, RZ, RZ, R10 ;  /* 0x000000ffff087224 */ /* 0x000fce00078e000a */
.L_x_1:
[----:B------:R-:W0:Y:S01]  /*0440*/  MUFU.RCP64H R3, 6 ;  /* 0x4018000000037908 */ /* 0x000e220000001800 */
[----:B------:R-:W-:Y:S01]  /*0450*/  IMAD.MOV.U32 R6, RZ, RZ, 0x0 ;  /* 0x00000000ff067424 */ /* 0x000fe200078e00ff */
[----:B------:R-:W-:Y:S01]  /*0460*/  MOV R2, 0x1 ;  /* 0x0000000100027802 */ /* 0x000fe20000000f00 */
[----:B------:R-:W-:Y:S01]  /*0470*/  IMAD.MOV.U32 R7, RZ, RZ, 0x40180000 ;  /* 0x40180000ff077424 */ /* 0x000fe200078e00ff */
[----:B------:R-:W1:Y:S01]  /*0480*/  LDC.64 R18, c[0x0][0x390] ;  /* 0x0000e400ff127b82 */ /* 0x000e620000000a00 */
[----:B------:R-:W-:Y:S01]  /*0490*/  FSETP.GEU.AND P3, PT, |R17|, 6.5827683646048100446e-37, PT ;  /* 0x036000001100780b */ /* 0x000fe20003f6e200 */
[----:B------:R-:W-:Y:S01]  /*04a0*/  DADD R24, R8, 1 ;  /* 0x3ff0000008187429 */ /* 0x000fe20000000000 */
[----:B------:R-:W-:Y:S01]  /*04b0*/  UMOV UR4, 0xa0b5ed8d ;  /* 0xa0b5ed8d00047882 */ /* 0x000fe20000000000 */
[----:B------:R-:W-:-:S04]  /*04c0*/  UMOV UR5, 0x3eb0c6f7 ;  /* 0x3eb0c6f700057882 */ /* 0x000fc80000000000 */
[----:B------:R-:W2:Y:S01]  /*04d0*/  LDC.64 R20, c[0x0][0x380] ;  /* 0x0000e000ff147b82 */ /* 0x000ea20000000a00 */
[----:B0-----:R-:W-:-:S07]  /*04e0*/  DFMA R4, R2, -R6, 1 ;  /* 0x3ff000000204742b */ /* 0x001fce0000000806 */
[----:B------:R-:W2:Y:S01]  /*04f0*/  LDC.64 R12, c[0x0][0x388] ;  /* 0x0000e200ff0c7b82 */ /* 0x000ea20000000a00 */
[----:B------:R-:W-:Y:S02]  /*0500*/  DFMA R4, R4, R4, R4 ;  /* 0x000000040404722b */ /* 0x000fe40000000004 */
[----:B-1----:R-:W-:Y:S01]  /*0510*/  DSETP.MAX.AND P0, P1, R18, -1, PT ;  /* 0xbff000001200742a */ /* 0x002fe2000390f000 */
[----:B------:R-:W-:-:S05]  /*0520*/  IMAD.MOV.U32 R0, RZ, RZ, R19 ;  /* 0x000000ffff007224 */ /* 0x000fca00078e0013 */
[----:B------:R-:W-:-:S08]  /*0530*/  DFMA R4, R2, R4, R2 ;  /* 0x000000040204722b */ /* 0x000fd00000000002 */
[----:B------:R-:W-:-:S08]  /*0540*/  DFMA R2, R4, -R6, 1 ;  /* 0x3ff000000402742b */ /* 0x000fd00000000806 */
[----:B------:R-:W-:Y:S01]  /*0550*/  DFMA R2, R4, R2, R4 ;  /* 0x000000020402722b */ /* 0x000fe20000000004 */
[----:B------:R-:W-:Y:S01]  /*0560*/  IMAD.MOV.U32 R4, RZ, RZ, 0x80000 ;  /* 0x00080000ff047424 */ /* 0x000fe200078e00ff */
[----:B------:R-:W-:Y:S01]  /*0570*/  FSEL R5, R0, -1.875, P0 ;  /* 0xbff0000000057808 */ /* 0x000fe20000000000 */
[----:B------:R-:W-:-:S03]  /*0580*/  IMAD.MOV.U32 R0, RZ, RZ, R18 ;  /* 0x000000ffff007224 */ /* 0x000fc600078e0012 */
[----:B------:R-:W-:Y:S02]  /*0590*/  @P1 LOP3.LUT R5, R4, 0xbff00000, RZ, 0xfc, !PT ;  /* 0xbff0000004051812 */ /* 0x000fe400078efcff */
[----:B------:R-:W-:Y:S01]  /*05a0*/  DMUL R6, R2, R16 ;  /* 0x0000001002067228 */ /* 0x000fe20000000000 */
[----:B------:R-:W-:Y:S01]  /*05b0*/  SEL R4, R0, RZ, P0 ;  /* 0x000000ff00047207 */ /* 0x000fe20000000000 */
[----:B------:R-:W-:Y:S01]  /*05c0*/  DSETP.GTU.AND P1, PT, R18, RZ, PT ;  /* 0x000000ff1200722a */ /* 0x000fe20003f2c000 */
[----:B------:R-:W-:Y:S02]  /*05d0*/  IMAD.MOV.U32 R0, RZ, RZ, R5 ;  /* 0x000000ffff007224 */ /* 0x000fe400078e0005 */
[----:B------:R-:W-:Y:S02]  /*05e0*/  MOV R18, R4 ;  /* 0x0000000400127202 */ /* 0x000fe40000000f00 */
[----:B------:R-:W-:Y:S02]  /*05f0*/  DSETP.MIN.AND P4, P0, R4, 1, PT ;  /* 0x3ff000000400742a */ /* 0x000fe40003880000 */
[----:B------:R-:W-:-:S02]  /*0600*/  DFMA R10, R6, -6, R16 ;  /* 0xc0180000060a782b */ /* 0x000fc40000000010 */
[----:B------:R-:W-:Y:S02]  /*0610*/  DADD R4, R24, UR4 ;  /* 0x0000000418047e29 */ /* 0x000fe40008000000 */
[----:B------:R-:W-:Y:S02]  /*0620*/  FSEL R9, R0, 1.875, P4 ;  /* 0x3ff0000000097808 */ /* 0x000fe40002000000 */
[----:B------:R-:W-:Y:S02]  /*0630*/  SEL R18, R18, RZ, P4 ;  /* 0x000000ff12127207 */ /* 0x000fe40002000000 */
[----:B------:R-:W-:Y:S01]  /*0640*/  DFMA R2, R2, R10, R6 ;  /* 0x0000000a0202722b */ /* 0x000fe20000000006 */
[----:B------:R-:W-:-:S05]  /*0650*/  IMAD.MOV.U32 R7, RZ, RZ, 0x80000 ;  /* 0x00080000ff077424 */ /* 0x000fca00078e00ff */
[----:B------:R-:W-:Y:S01]  /*0660*/  @P0 LOP3.LUT R9, R7, 0x3ff00000, RZ, 0xfc, !PT ;  /* 0x3ff0000007090812 */ /* 0x000fe200078efcff */
[----:B--2---:R-:W-:Y:S01]  /*0670*/  DSETP.GEU.AND P0, PT, R12, R20, PT ;  /* 0x000000140c00722a */ /* 0x004fe20003f0e000 */
[----:B------:R-:W-:Y:S02]  /*0680*/  IMAD.MOV.U32 R7, RZ, RZ, 0x1 ;  /* 0x00000001ff077424 */ /* 0x000fe400078e00ff */
[----:B------:R-:W-:Y:S01]  /*0690*/  FFMA R6, RZ, 2.375, R3 ;  /* 0x40180000ff067823 */ /* 0x000fe20000000003 */
[----:B------:R-:W-:-:S04]  /*06a0*/  IMAD.MOV.U32 R19, RZ, RZ, R9 ;  /* 0x000000ffff137224 */ /* 0x000fc800078e0009 */
[----:B------:R-:W-:Y:S02]  /*06b0*/  FSETP.GT.AND P2, PT, |R6|, 1.469367938527859385e-39, PT ;  /* 0x001000000600780b */ /* 0x000fe40003f44200 */
[C---:B------:R-:W-:Y:S02]  /*06c0*/  SEL R6, R7.reuse, 0xffffffff, !P1 ;  /* 0xffffffff07067807 */ /* 0x040fe40004800000 */
[----:B------:R-:W-:-:S09]  /*06d0*/  SEL R7, R7, 0xffffffff, !P0 ;  /* 0xffffffff07077807 */ /* 0x000fd20004000000 */
[----:B------:R-:W-:Y:S05]  /*06e0*/  @P2 BRA P3, `(.L_x_2) ;  /* 0x0000000000202947 */ /* 0x000fea0001800000 */
[----:B------:R-:W-:Y:S01]  /*06f0*/  IMAD.MOV.U32 R80, RZ, RZ, R16 ;  /* 0x000000ffff507224 */ /* 0x000fe200078e0010 */
[----:B------:R-:W-:Y:S01]  /*0700*/  MOV R79, 0x40180000 ;  /* 0x40180000004f7802 */ /* 0x000fe20000000f00 */
[----:B------:R-:W-:Y:S01]  /*0710*/  IMAD.MOV.U32 R81, RZ, RZ, R17 ;  /* 0x000000ffff517224 */ /* 0x000fe200078e0011 */
[----:B------:R-:W-:Y:S01]  /*0720*/  MOV R0, 0x750 ;  /* 0x0000075000007802 */ /* 0x000fe20000000f00 */
[----:B------:R-:W-:-:S07]  /*0730*/  IMAD.MOV.U32 R78, RZ, RZ, RZ ;  /* 0x000000ffff4e7224 */ /* 0x000fce00078e00ff */
[----:B------:R-:W-:Y:S05]  /*0740*/  CALL.REL.NOINC `($__internal_1_$__cuda_sm20_div_rn_f64_full) ;  /* 0x0000003800247944 */ /* 0x000fea0003c00000 */
[----:B------:R-:W-:Y:S02]  /*0750*/  IMAD.MOV.U32 R2, RZ, RZ, R86 ;  /* 0x000000ffff027224 */ /* 0x000fe400078e0056 */
[----:B------:R-:W-:-:S07]  /*0760*/  IMAD.MOV.U32 R3, RZ, RZ, R87 ;  /* 0x000000ffff037224 */ /* 0x000fce00078e0057 */
.L_x_2:
[----:B------:R-:W0:Y:S01]  /*0770*/  LDC.64 R26, c[0x0][0x3a0] ;  /* 0x0000e800ff1a7b82 */ /* 0x000e220000000a00 */
[----:B------:R-:W0:Y:S01]  /*0780*/  LDCU.64 UR6, c[0x0][0x398] ;  /* 0x00007300ff0677ac */ /* 0x000e220008000a00 */
[----:B------:R-:W-:Y:S01]  /*0790*/  DSETP.GEU.AND P0, PT, R28, R4, PT ;  /* 0x000000041c00722a */ /* 0x000fe20003f0e000 */
[----:B------:R-:W-:Y:S01]  /*07a0*/  CS2R R30, SRZ ;  /* 0x00000000001e7805 */ /* 0x000fe2000001ff00 */
[----:B------:R-:W-:Y:S01]  /*07b0*/  DMUL R22, R16, 0.5 ;  /* 0x3fe0000010167828 */ /* 0x000fe20000000000 */
[----:B------:R-:W1:Y:S01]  /*07c0*/  LDCU UR5, c[0x0][0x3c0] ;  /* 0x00007800ff0577ac */ /* 0x000e620008000800 */
[----:B------:R-:W-:Y:S02]  /*07d0*/  CS2R R32, SRZ ;  /* 0x0000000000207805 */ /* 0x000fe4000001ff00 */
[----:B------:R-:W2:Y:S01]  /*07e0*/  LDC.64 R8, c[0x0][0x3a8] ;  /* 0x0000ea00ff087b82 */ /* 0x000ea20000000a00 */
[----:B------:R-:W-:Y:S01]  /*07f0*/  FSEL R28, R4, R28, !P0 ;  /* 0x0000001c041c7208 */ /* 0x000fe20004000000 */
[----:B------:R-:W3:Y:S01]  /*0800*/  LDCU.64 UR10, c[0x0][0x358] ;  /* 0x00006b00ff0a77ac */ /* 0x000ee20008000a00 */
[----:B------:R-:W-:Y:S01]  /*0810*/  FSEL R29, R5, R29, !P0 ;  /* 0x0000001d051d7208 */ /* 0x000fe20004000000 */
[----:B-1----:R-:W-:Y:S01]  /*0820*/  UIADD3 UR5, UPT, UPT, UR5, -0x1, URZ ;  /* 0xffffffff05057890 */ /* 0x002fe2000fffe0ff */
[C---:B0-----:R-:W-:Y:S01]  /*0830*/  DADD R20, R26.reuse, -UR6 ;  /* 0x800000061a147e29 */ /* 0x041fe20008000000 */
[----:B------:R-:W-:Y:S01]  /*0840*/  UMOV UR6, 0x812dea11 ;  /* 0x812dea1100067882 */ /* 0x000fe20000000000 */
[----:B------:R-:W-:Y:S01]  /*0850*/  UMOV UR7, 0x3d719799 ;  /* 0x3d71979900077882 */ /* 0x000fe20000000000 */
[----:B------:R-:W-:-:S02]  /*0860*/  DMUL R26, R26, R26 ;  /* 0x0000001a1a1a7228 */ /* 0x000fc40000000000 */
[----:B------:R-:W-:-:S03]  /*0870*/  DADD R24, R24, UR6 ;  /* 0x0000000618187e29 */ /* 0x000fc60008000000 */
[----:B--2---:R-:W-:Y:S01]  /*0880*/  DFMA R20, R20, R20, R8 ;  /* 0x000000141414722b */ /* 0x004fe20000000008 */
[----:B---3--:R-:W-:-:S10]  /*0890*/  IMAD.MOV.U32 R8, RZ, RZ, RZ ;  /* 0x000000ffff087224 */ /* 0x008fd400078e00ff */
.L_x_27:
[----:B------:R-:W0:Y:S01]  /*08a0*/  LDC.64 R10, c[0x0][0x3b0] ;  /* 0x0000ec00ff0a7b82 */ /* 0x000e220000000a00 */
[----:B------:R-:W0:Y:S01]  /*08b0*/  I2F.F64.U32 R4, R8 ;  /* 0x0000000800047312 */ /* 0x000e220000201800 */
[----:B------:R-:W-:-:S06]  /*08c0*/  ISETP.NE.AND P0, PT, R8, RZ, PT ;  /* 0x000000ff0800720c */ /* 0x000fcc0003f05270 */
[----:B------:R-:W0:Y:S08]  /*08d0*/  LDC.64 R34, c[0x0][0x3b8] ;  /* 0x0000ee00ff227b82 */ /* 0x000e300000000a00 */
[----:B------:R-:W1:Y:S01]  /*08e0*/  LDC.64 R12, c[0x0][0x3e8] ;  /* 0x0000fa00ff0c7b82 */ /* 0x000e620000000a00 */
[----:B0-----:R-:W-:Y:S01]  /*08f0*/  DFMA R4, R4, R34, R10 ;  /* 0x000000220404722b */ /* 0x001fe2000000000a */
[----:B-1----:R-:W-:-:S06]  /*0900*/  IMAD.WIDE.U32 R10, R8, 0x8, R12 ;  /* 0x00000008080a7825 */ /* 0x002fcc00078e000c */
[----:B------:R0:W-:Y:S01]  /*0910*/  STG.E.64 desc[UR10][R10.64], R4 ;  /* 0x000000040a007986 */ /* 0x0001e2000c101b0a */
[----:B------:R-:W-:Y:S05]  /*0920*/  @P0 BRA `(.L_x_3) ;  /* 0x00000000001c0947 */ /* 0x000fea0003800000 */
[----:B0-----:R-:W0:Y:S08]  /*0930*/  LDC.64 R4, c[0x0][0x3c8] ;  /* 0x0000f200ff047b82 */ /* 0x001e300000000a00 */
[----:B------:R-:W0:Y:S08]  /*0940*/  LDC.64 R12, c[0x0][0x380] ;  /* 0x0000e000ff0c7b82 */ /* 0x000e300000000a00 */
[----:B------:R-:W1:Y:S08]  /*0950*/  LDC.64 R10, c[0x0][0x3d0] ;  /* 0x0000f400ff0a7b82 */ /* 0x000e700000000a00 */
[----:B------:R-:W1:Y:S01]  /*0960*/  LDC.64 R34, c[0x0][0x390] ;  /* 0x0000e400ff227b82 */ /* 0x000e620000000a00 */
[----:B0-----:R0:W-:Y:S04]  /*0970*/  STG.E.64 desc[UR10][R4.64], R12 ;  /* 0x0000000c04007986 */ /* 0x0011e8000c101b0a */
[----:B-1----:R0:W-:Y:S01]  /*0980*/  STG.E.64 desc[UR10][R10.64], R34 ;  /* 0x000000220a007986 */ /* 0x0021e2000c101b0a */
[----:B------:R-:W-:Y:S05]  /*0990*/  BRA `(.L_x_4) ;  /* 0x0000000000687947 */ /* 0x000fea0003800000 */
.L_x_3:
[----:B0-----:R-:W0:Y:S01]  /*09a0*/  MUFU.RCP64H R5, R29 ;  /* 0x0000001d00057308 */ /* 0x001e220000001800 */
[----:B------:R-:W-:Y:S01]  /*09b0*/  VIADD R4, R29, 0x300402 ;  /* 0x003004021d047836 */ /* 0x000fe20000000000 */
[----:B------:R-:W-:Y:S01]  /*09c0*/  UMOV UR6, 0x9ee75616 ;  /* 0x9ee7561600067882 */ /* 0x000fe20000000000 */
[----:B------:R-:W-:Y:S02]  /*09d0*/  UMOV UR7, 0x3cd203af ;  /* 0x3cd203af00077882 */ /* 0x000fe40000000000 */
[C---:B------:R-:W-:Y:S01]  /*09e0*/  DSETP.GT.AND P1, PT, R28.reuse, UR6, PT ;  /* 0x000000061c007e2a */ /* 0x040fe2000bf24000 */
[----:B------:R-:W-:Y:S01]  /*09f0*/  FSETP.GEU.AND P0, PT, |R4|, 5.8789094863358348022e-39, PT ;  /* 0x004004020400780b */ /* 0x000fe20003f0e200 */
[----:B0-----:R-:W-:-:S08]  /*0a00*/  DFMA R10, -R28, R4, 1 ;  /* 0x3ff000001c0a742b */ /* 0x001fd00000000104 */
[----:B------:R-:W-:-:S08]  /*0a10*/  DFMA R10, R10, R10, R10 ;  /* 0x0000000a0a0a722b */ /* 0x000fd0000000000a */
[----:B------:R-:W-:-:S08]  /*0a20*/  DFMA R10, R4, R10, R4 ;  /* 0x0000000a040a722b */ /* 0x000fd00000000004 */
[----:B------:R-:W-:-:S08]  /*0a30*/  DFMA R12, -R28, R10, 1 ;  /* 0x3ff000001c0c742b */ /* 0x000fd0000000010a */
[----:B------:R-:W-:Y:S01]  /*0a40*/  DFMA R10, R10, R12, R10 ;  /* 0x0000000c0a0a722b */ /* 0x000fe2000000000a */
[----:B------:R-:W-:Y:S10]  /*0a50*/  @P0 BRA `(.L_x_5) ;  /* 0x0000000000180947 */ /* 0x000ff40003800000 */
[----:B------:R-:W-:Y:S01]  /*0a60*/  LOP3.LUT R0, R29, 0x7fffffff, RZ, 0xc0, !PT ;  /* 0x7fffffff1d007812 */ /* 0x000fe200078ec0ff */
[----:B------:R-:W-:Y:S01]  /*0a70*/  IMAD.MOV.U32 R34, RZ, RZ, R28 ;  /* 0x000000ffff227224 */ /* 0x000fe200078e001c */
[----:B------:R-:W-:-:S03]  /*0a80*/  MOV R35, R29 ;  /* 0x0000001d00237202 */ /* 0x000fc60000000f00 */
[----:B------:R-:W-:Y:S01]  /*0a90*/  VIADD R9, R0, 0xfff00000 ;  /* 0xfff0000000097836 */ /* 0x000fe20000000000 */
[----:B------:R-:W-:-:S07]  /*0aa0*/  MOV R0, 0xac0 ;  /* 0x00000ac000007802 */ /* 0x000fce0000000f00 */
[----:B------:R-:W-:Y:S05]  /*0ab0*/  CALL.REL.NOINC `($__internal_0_$__cuda_sm20_dblrcp_rn_slowpath_v3) ;  /* 0x0000003000a47944 */ /* 0x000fea0003c00000 */
.L_x_5:
[----:B------:R-:W0:Y:S01]  /*0ac0*/  LDC.64 R4, c[0x0][0x3c8] ;  /* 0x0000f200ff047b82 */ /* 0x000e220000000a00 */
[----:B------:R-:W-:Y:S02]  /*0ad0*/  FSEL R12, R10, 6.2450039841209135059e-16, P1 ;  /* 0x2633ffff0a0c7808 */ /* 0x000fe40000800000 */
[----:B------:R-:W-:-:S05]  /*0ae0*/  FSEL R13, R11, 140.4217071533203125, P1 ;  /* 0x430c6bf50b0d7808 */ /* 0x000fca0000800000 */
[----:B------:R-:W1:Y:S01]  /*0af0*/  LDC.64 R34, c[0x0][0x3d0] ;  /* 0x0000f400ff227b82 */ /* 0x000e620000000a00 */
[----:B0-----:R-:W-:-:S05]  /*0b00*/  IMAD.WIDE.U32 R4, R8, 0x8, R4 ;  /* 0x0000000808047825 */ /* 0x001fca00078e0004 */
[----:B------:R2:W-:Y:S01]  /*0b10*/  STG.E.64 desc[UR10][R4.64], R12 ;  /* 0x0000000c04007986 */ /* 0x0005e2000c101b0a */
[----:B-1----:R-:W-:-:S05]  /*0b20*/  IMAD.WIDE.U32 R10, R8, 0x8, R34 ;  /* 0x00000008080a7825 */ /* 0x002fca00078e0022 */
[----:B------:R2:W-:Y:S02]  /*0b30*/  STG.E.64 desc[UR10][R10.64], R18 ;  /* 0x000000120a007986 */ /* 0x0005e4000c101b0a */
.L_x_4:
[----:B0-2---:R-:W0:Y:S01]  /*0b40*/  LDC.64 R4, c[0x0][0x3d8] ;  /* 0x0000f600ff047b82 */ /* 0x005e220000000a00 */
[----:B------:R-:W-:-:S07]  /*0b50*/  ISETP.NE.AND P0, PT, R8, UR5, PT ;  /* 0x0000000508007c0c */ /* 0x000fce000bf05270 */
[----:B------:R-:W1:Y:S01]  /*0b60*/  LDC.64 R10, c[0x0][0x3e0] ;  /* 0x0000f800ff0a7b82 */ /* 0x000e620000000a00 */
[----:B0-----:R-:W-:-:S05]  /*0b70*/  IMAD.WIDE.U32 R4, R8, 0x8, R4 ;  /* 0x0000000808047825 */ /* 0x001fca00078e0004 */
[----:B------:R0:W-:Y:S01]  /*0b80*/  STG.E.64 desc[UR10][R4.64], R30 ;  /* 0x0000001e04007986 */ /* 0x0001e2000c101b0a */
[----:B-1----:R-:W-:-:S05]  /*0b90*/  IMAD.WIDE.U32 R10, R8, 0x8, R10 ;  /* 0x00000008080a7825 */ /* 0x002fca00078e000a */
[----:B------:R0:W-:Y:S01]  /*0ba0*/  STG.E.64 desc[UR10][R10.64], R32 ;  /* 0x000000200a007986 */ /* 0x0001e2000c101b0a */
[----:B------:R-:W-:Y:S05]  /*0bb0*/  @!P0 EXIT ;  /* 0x000000000000894d */ /* 0x000fea0003800000 */
[----:B------:R-:W1:Y:S01]  /*0bc0*/  LDCU.64 UR18, c[0x0][0x398] ;  /* 0x00007300ff1277ac */ /* 0x000e620008000a00 */
[----:B------:R-:W2:Y:S01]  /*0bd0*/  LDCU.64 UR16, c[0x0][0x3a0] ;  /* 0x00007400ff1077ac */ /* 0x000ea20008000a00 */
[----:B------:R-:W3:Y:S01]  /*0be0*/  LDCU.128 UR12, c[0x0][0x3a0] ;  /* 0x00007400ff0c77ac */ /* 0x000ee20008000c00 */
[----:B------:R-:W-:-:S05]  /*0bf0*/  UMOV UR4, URZ ;  /* 0x000000ff00047c82 */ /* 0x000fca0008000000 */
.L_x_26:
[----:B------:R-:W4:Y:S01]  /*0c00*/  LDC.64 R38, c[0x0][0x398] ;  /* 0x0000e600ff267b82 */ /* 0x000f220000000a00 */
[C---:B0-----:R-:W-:Y:S01]  /*0c10*/  DADD R4, R28.reuse, R28 ;  /* 0x000000001c047229 */ /* 0x041fe2000000001c */
[----:B------:R-:W-:Y:S01]  /*0c20*/  IMAD.MOV.U32 R36, RZ, RZ, 0x0 ;  /* 0x00000000ff247424 */ /* 0x000fe200078e00ff */
[----:B------:R-:W-:Y:S01]  /*0c30*/  DFMA R40, R28, R28, R14 ;  /* 0x0000001c1c28722b */ /* 0x000fe2000000000e */
[----:B------:R-:W-:Y:S01]  /*0c40*/  IMAD.MOV.U32 R37, RZ, RZ, 0x3fd80000 ;  /* 0x3fd80000ff257424 */ /* 0x000fe200078e00ff */
[----:B------:R-:W-:Y:S01]  /*0c50*/  DMUL R12, R18, R18 ;  /* 0x00000012120c7228 */ /* 0x000fe20000000000 */
[----:B------:R-:W-:Y:S01]  /*0c60*/  IMAD.MOV.U32 R0, RZ, RZ, RZ ;  /* 0x000000ffff007224 */ /* 0x000fe200078e00ff */
[----:B------:R-:W-:Y:S02]  /*0c70*/  MOV R42, RZ ;  /* 0x000000ff002a7202 */ /* 0x000fe40000000f00 */
[----:B------:R-:W-:-:S08]  /*0c80*/  DFMA R4, R28, R28, -R4 ;  /* 0x0000001c1c04722b */ /* 0x000fd00000000804 */
[C---:B----4-:R-:W-:Y:S02]  /*0c90*/  DFMA R44, R38.reuse, R38, R4 ;  /* 0x00000026262c722b */ /* 0x050fe40000000004 */
[----:B---3--:R-:W-:-:S06]  /*0ca0*/  DFMA R38, -R38, UR12, R40 ;  /* 0x0000000c26267c2b */ /* 0x008fcc0008000128 */
[----:B------:R-:W-:-:S08]  /*0cb0*/  DMUL R4, R44, R20 ;  /* 0x000000142c047228 */ /* 0x000fd00000000000 */
[----:B------:R-:W-:Y:S02]  /*0cc0*/  DFMA R72, R38, R38, -R4 ;  /* 0x000000262648722b */ /* 0x000fe40000000804 */
[C---:B------:R-:W-:Y:S02]  /*0cd0*/  DADD R4, -R12.reuse, 1 ;  /* 0x3ff000000c047429 */ /* 0x040fe40000000100 */
[----:B------:R-:W-:Y:S02]  /*0ce0*/  DMUL R12, R12, R26 ;  /* 0x0000001a0c0c7228 */ /* 0x000fe40000000000 */
[----:B------:R-:W0:Y:S04]  /*0cf0*/  MUFU.RSQ64H R11, R73 ;  /* 0x00000049000b7308 */ /* 0x000e280000001c00 */
[----:B------:R-:W-:Y:S01]  /*0d00*/  VIADD R10, R73, 0xfcb00000 ;  /* 0xfcb00000490a7836 */ /* 0x000fe20000000000 */
[----:B------:R-:W-:Y:S01]  /*0d10*/  DSETP.MAX.AND P0, P1, RZ, R4, PT ;  /* 0x00000004ff00722a */ /* 0x000fe2000390f000 */
[----:B------:R-:W-:-:S02]  /*0d20*/  IMAD.MOV.U32 R43, RZ, RZ, R5 ;  /* 0x000000ffff2b7224 */ /* 0x000fc400078e0005 */
[----:B------:R-:W-:-:S03]  /*0d30*/  IMAD.MOV.U32 R9, RZ, RZ, R4 ;  /* 0x000000ffff097224 */ /* 0x000fc600078e0004 */
[----:B------:R-:W-:Y:S02]  /*0d40*/  FSEL R47, R0, R43, P0 ;  /* 0x0000002b002f7208 */ /* 0x000fe40000000000 */
[----:B------:R-:W-:Y:S02]  /*0d50*/  SEL R42, R42, R9, P0 ;  /* 0x000000092a2a7207 */ /* 0x000fe40000000000 */
[----:B------:R-:W-:Y:S01]  /*0d60*/  ISETP.GE.U32.AND P0, PT, R10, 0x7ca00000, PT ;  /* 0x7ca000000a00780c */ /* 0x000fe20003f06070 */
[----:B0-----:R-:W-:-:S03]  /*0d70*/  DMUL R34, R10, R10 ;  /* 0x0000000a0a227228 */ /* 0x001fc60000000000 */
[----:B------:R-:W-:Y:S01]  /*0d80*/  @P1 LOP3.LUT R47, R43, 0x80000, RZ, 0xfc, !PT ;  /* 0x000800002b2f1812 */ /* 0x000fe200078efcff */
[----:B------:R-:W-:-:S04]  /*0d90*/  DSETP.GEU.AND P1, PT, R72, RZ, PT ;  /* 0x000000ff4800722a */ /* 0x000fc80003f2e000 */
[----:B------:R-:W-:Y:S01]  /*0da0*/  IMAD.MOV.U32 R43, RZ, RZ, R47 ;  /* 0x000000ffff2b7224 */ /* 0x000fe200078e002f */
[----:B------:R-:W-:-:S05]  /*0db0*/  DFMA R34, R72, -R34, 1 ;  /* 0x3ff000004822742b */ /* 0x000fca0000000822 */
[----:B------:R-:W-:-:S03]  /*0dc0*/  DFMA R42, R42, UR14, -R12 ;  /* 0x0000000e2a2a7c2b */ /* 0x000fc6000800080c */
[----:B------:R-:W-:Y:S01]  /*0dd0*/  DFMA R36, R34, R36, 0.5 ;  /* 0x3fe000002224742b */ /* 0x000fe20000000024 */
[----:B------:R-:W-:Y:S01]  /*0de0*/  @!P1 IMAD.MOV R7, RZ, RZ, -R7 ;  /* 0x000000ffff079224 */ /* 0x000fe200078e0a07 */
[----:B------:R-:W-:-:S03]  /*0df0*/  DMUL R34, R10, R34 ;  /* 0x000000220a227228 */ /* 0x000fc60000000000 */
[----:B------:R-:W-:-:S05]  /*0e00*/  DSETP.GEU.AND P2, PT, R42, RZ, PT ;  /* 0x000000ff2a00722a */ /* 0x000fca0003f4e000 */
[----:B------:R-:W-:Y:S02]  /*0e10*/  DFMA R36, R36, R34, R10 ;  /* 0x000000222424722b */ /* 0x000fe4000000000a */
[----:B------:R0:W3:Y:S06]  /*0e20*/  I2F.F64 R34, R7 ;  /* 0x0000000700227312 */ /* 0x0000ec0000201c00 */
[----:B------:R-:W-:Y:S01]  /*0e30*/  DMUL R66, R72, R36 ;  /* 0x0000002448427228 */ /* 0x000fe20000000000 */
[----:B------:R-:W-:Y:S01]  /*0e40*/  @!P2 IMAD.MOV R6, RZ, RZ, -R6 ;  /* 0x000000ffff06a224 */ /* 0x000fe200078e0a06 */
[----:B------:R-:W-:Y:S01]  /*0e50*/  MOV R64, R36 ;  /* 0x0000002400407202 */ /* 0x000fe20000000f00 */
[----:B------:R-:W-:-:S05]  /*0e60*/  VIADD R65, R37, 0xfff00000 ;  /* 0xfff0000025417836 */ /* 0x000fca0000000000 */
[----:B------:R-:W-:-:S08]  /*0e70*/  DFMA R46, R66, -R66, R72 ;  /* 0x80000042422e722b */ /* 0x000fd00000000048 */
[----:B------:R-:W-:Y:S01]  /*0e80*/  DFMA R12, R46, R64, R66 ;  /* 0x000000402e0c722b */ /* 0x000fe20000000042 */
[----:B0--3--:R-:W-:Y:S10]  /*0e90*/  @!P0 BRA `(.L_x_6) ;  /* 0x0000000000208947 */ /* 0x009ff40003800000 */
[----:B------:R-:W-:Y:S01]  /*0ea0*/  IMAD.MOV.U32 R64, RZ, RZ, R36 ;  /* 0x000000ffff407224 */ /* 0x000fe200078e0024 */
[----:B------:R-:W-:Y:S01]  /*0eb0*/  MOV R0, 0xf00 ;  /* 0x00000f0000007802 */ /* 0x000fe20000000f00 */
[----:B------:R-:W-:Y:S02]  /*0ec0*/  IMAD.MOV.U32 R11, RZ, RZ, R73 ;  /* 0x000000ffff0b7224 */ /* 0x000fe400078e0049 */
[----:B------:R-:W-:Y:S02]  /*0ed0*/  IMAD.MOV.U32 R12, RZ, RZ, R46 ;  /* 0x000000ffff0c7224 */ /* 0x000fe400078e002e */
[----:B------:R-:W-:-:S07]  /*0ee0*/  IMAD.MOV.U32 R13, RZ, RZ, R47 ;  /* 0x000000ffff0d7224 */ /* 0x000fce00078e002f */
[----:B-12---:R-:W-:Y:S05]  /*0ef0*/  CALL.REL.NOINC `($__internal_2_$__cuda_sm20_dsqrt_rn_f64_mediumpath_v1) ;  /* 0x0000003400a07944 */ /* 0x006fea0003c00000 */
[----:B------:R-:W-:Y:S01]  /*0f00*/  MOV R12, R10 ;  /* 0x0000000a000c7202 */ /* 0x000fe20000000f00 */
[----:B------:R-:W-:-:S07]  /*0f10*/  IMAD.MOV.U32 R13, RZ, RZ, R9 ;  /* 0x000000ffff0d7224 */ /* 0x000fce00078e0009 */
.L_x_6:
[----:B------:R-:W0:Y:S01]  /*0f20*/  MUFU.RSQ64H R11, R43 ;  /* 0x0000002b000b7308 */ /* 0x000e220000001c00 */
[----:B------:R-:W-:Y:S01]  /*0f30*/  VIADD R10, R43, 0xfcb00000 ;  /* 0xfcb000002b0a7836 */ /* 0x000fe20000000000 */
[----:B------:R-:W-:Y:S01]  /*0f40*/  FSEL R12, R12, RZ, P1 ;  /* 0x000000ff0c0c7208 */ /* 0x000fe20000800000 */
[----:B------:R-:W-:Y:S01]  /*0f50*/  IMAD.MOV.U32 R46, RZ, RZ, 0x0 ;  /* 0x00000000ff2e7424 */ /* 0x000fe200078e00ff */
[----:B------:R-:W-:Y:S01]  /*0f60*/  FSEL R13, R13, RZ, P1 ;  /* 0x000000ff0d0d7208 */ /* 0x000fe20000800000 */
[----:B------:R-:W-:Y:S01]  /*0f70*/  IMAD.MOV.U32 R47, RZ, RZ, 0x3fd80000 ;  /* 0x3fd80000ff2f7424 */ /* 0x000fe200078e00ff */
[----:B------:R-:W-:-:S04]  /*0f80*/  ISETP.GE.U32.AND P0, PT, R10, 0x7ca00000, PT ;  /* 0x7ca000000a00780c */ /* 0x000fc80003f06070 */
[----:B------:R-:W-:Y:S02]  /*0f90*/  DMUL R34, R34, R12 ;  /* 0x0000000c22227228 */ /* 0x000fe40000000000 */
[----:B0-----:R-:W-:-:S08]  /*0fa0*/  DMUL R36, R10, R10 ;  /* 0x0000000a0a247228 */ /* 0x001fd00000000000 */
[----:B------:R-:W-:-:S08]  /*0fb0*/  DFMA R36, R42, -R36, 1 ;  /* 0x3ff000002a24742b */ /* 0x000fd00000000824 */
[----:B------:R-:W-:Y:S02]  /*0fc0*/  DFMA R46, R36, R46, 0.5 ;  /* 0x3fe00000242e742b */ /* 0x000fe4000000002e */
[----:B------:R-:W-:-:S08]  /*0fd0*/  DMUL R36, R10, R36 ;  /* 0x000000240a247228 */ /* 0x000fd00000000000 */
[----:B------:R-:W-:Y:S02]  /*0fe0*/  DFMA R46, R46, R36, R10 ;  /* 0x000000242e2e722b */ /* 0x000fe4000000000a */
[----:B------:R0:W3:Y:S06]  /*0ff0*/  I2F.F64 R36, R6 ;  /* 0x0000000600247312 */ /* 0x0000ec0000201c00 */
[----:B------:R-:W-:Y:S02]  /*1000*/  DMUL R66, R42, R46 ;  /* 0x0000002e2a427228 */ /* 0x000fe40000000000 */
[----:B------:R-:W-:Y:S01]  /*1010*/  VIADD R65, R47, 0xfff00000 ;  /* 0xfff000002f417836 */ /* 0x000fe20000000000 */
[----:B------:R-:W-:-:S05]  /*1020*/  MOV R64, R46 ;  /* 0x0000002e00407202 */ /* 0x000fca0000000f00 */
[----:B------:R-:W-:-:S08]  /*1030*/  DFMA R48, R66, -R66, R42 ;  /* 0x800000424230722b */ /* 0x000fd0000000002a */
[----:B------:R-:W-:Y:S01]  /*1040*/  DFMA R12, R48, R64, R66 ;  /* 0x00000040300c722b */ /* 0x000fe20000000042 */
[----:B0--3--:R-:W-:Y:S10]  /*1050*/  @!P0 BRA `(.L_x_7) ;  /* 0x0000000000248947 */ /* 0x009ff40003800000 */
[----:B------:R-:W-:Y:S01]  /*1060*/  IMAD.MOV.U32 R64, RZ, RZ, R46 ;  /* 0x000000ffff407224 */ /* 0x000fe200078e002e */
[----:B------:R-:W-:Y:S01]  /*1070*/  MOV R0, 0x10d0 ;  /* 0x000010d000007802 */ /* 0x000fe20000000f00 */
[----:B------:R-:W-:Y:S02]  /*1080*/  IMAD.MOV.U32 R72, RZ, RZ, R42 ;  /* 0x000000ffff487224 */ /* 0x000fe400078e002a */
[----:B------:R-:W-:Y:S02]  /*1090*/  IMAD.MOV.U32 R11, RZ, RZ, R43 ;  /* 0x000000ffff0b7224 */ /* 0x000fe400078e002b */
[----:B------:R-:W-:Y:S02]  /*10a0*/  IMAD.MOV.U32 R12, RZ, RZ, R48 ;  /* 0x000000ffff0c7224 */ /* 0x000fe400078e0030 */
[----:B------:R-:W-:-:S07]  /*10b0*/  IMAD.MOV.U32 R13, RZ, RZ, R49 ;  /* 0x000000ffff0d7224 */ /* 0x000fce00078e0031 */
[----:B-12---:R-:W-:Y:S05]  /*10c0*/  CALL.REL.NOINC `($__internal_2_$__cuda_sm20_dsqrt_rn_f64_mediumpath_v1) ;  /* 0x00000034002c7944 */ /* 0x006fea0003c00000 */
[----:B------:R-:W-:Y:S01]  /*10d0*/  MOV R12, R10 ;  /* 0x0000000a000c7202 */ /* 0x000fe20000000f00 */
[----:B------:R-:W-:-:S07]  /*10e0*/  IMAD.MOV.U32 R13, RZ, RZ, R9 ;  /* 0x000000ffff0d7224 */ /* 0x000fce00078e0009 */
.L_x_7:
[----:B------:R-:W-:Y:S01]  /*10f0*/  UMOV UR6, 0x9ee75616 ;  /* 0x9ee7561600067882 */ /* 0x000fe20000000000 */
[----:B------:R-:W-:Y:S01]  /*1100*/  UMOV UR7, 0x3cd203af ;  /* 0x3cd203af00077882 */ /* 0x000fe20000000000 */
[----:B------:R-:W-:Y:S01]  /*1110*/  IMAD.MOV.U32 R0, RZ, RZ, R45 ;  /* 0x000000ffff007224 */ /* 0x000fe200078e002d */
[----:B------:R-:W-:Y:S01]  /*1120*/  DSETP.MAX.AND P0, P1, R44, UR6, PT ;  /* 0x000000062c007e2a */ /* 0x000fe2000b90f000 */
[----:B------:R-:W-:Y:S01]  /*1130*/  UMOV UR8, UR7 ;  /* 0x0000000700087c82 */ /* 0x000fe20008000000 */
[----:B------:R-:W-:-:S04]  /*1140*/  IMAD.MOV.U32 R10, RZ, RZ, 0x1 ;  /* 0x00000001ff0a7424 */ /* 0x000fc800078e00ff */
[----:B------:R-:W-:Y:S01]  /*1150*/  FSEL R43, R0, UR8, P0 ;  /* 0x00000008002b7c08 */ /* 0x000fe20008000000 */
[----:B------:R-:W-:Y:S01]  /*1160*/  IMAD.U32 R0, RZ, RZ, UR8 ;  /* 0x00000008ff007e24 */ /* 0x000fe2000f8e00ff */
[----:B------:R-:W-:Y:S02]  /*1170*/  UMOV UR8, UR6 ;  /* 0x0000000600087c82 */ /* 0x000fe40008000000 */
[----:B------:R-:W-:Y:S01]  /*1180*/  SEL R42, R44, UR8, P0 ;  /* 0x000000082c2a7c07 */ /* 0x000fe20008000000 */
[----:B------:R-:W-:Y:S01]  /*1190*/  DSETP.MAX.AND P3, P0, R4, UR6, PT ;  /* 0x0000000604007e2a */ /* 0x000fe2000b86f000 */
[----:B------:R-:W-:Y:S02]  /*11a0*/  UMOV UR8, UR7 ;  /* 0x0000000700087c82 */ /* 0x000fe40008000000 */
[----:B------:R-:W-:Y:S01]  /*11b0*/  @P1 LOP3.LUT R43, R0, 0x80000, RZ, 0xfc, !PT ;  /* 0x00080000002b1812 */ /* 0x000fe200078efcff */
[----:B------:R-:W-:Y:S01]  /*11c0*/  IMAD.MOV.U32 R0, RZ, RZ, R5 ;  /* 0x000000ffff007224 */ /* 0x000fe200078e0005 */
[----:B------:R-:W-:-:S02]  /*11d0*/  MOV R9, UR8 ;  /* 0x0000000800097c02 */ /* 0x000fc40008000f00 */
[----:B------:R-:W0:Y:S01]  /*11e0*/  MUFU.RCP64H R11, R43 ;  /* 0x0000002b000b7308 */ /* 0x000e220000001800 */
[----:B------:R-:W-:Y:S01]  /*11f0*/  FSETP.GEU.AND P1, PT, |R39|, 6.5827683646048100446e-37, PT ;  /* 0x036000002700780b */ /* 0x000fe20003f2e200 */
[----:B0-----:R-:W-:-:S08]  /*1200*/  DFMA R44, -R42, R10, 1 ;  /* 0x3ff000002a2c742b */ /* 0x001fd0000000010a */
[----:B------:R-:W-:-:S08]  /*1210*/  DFMA R44, R44, R44, R44 ;  /* 0x0000002c2c2c722b */ /* 0x000fd0000000002c */
[----:B------:R-:W-:-:S08]  /*1220*/  DFMA R44, R10, R44, R10 ;  /* 0x0000002c0a2c722b */ /* 0x000fd0000000000a */
[----:B------:R-:W-:-:S08]  /*1230*/  DFMA R10, -R42, R44, 1 ;  /* 0x3ff000002a0a742b */ /* 0x000fd0000000012c */
[----:B------:R-:W-:-:S08]  /*1240*/  DFMA R10, R44, R10, R44 ;  /* 0x0000000a2c0a722b */ /* 0x000fd0000000002c */
[----:B------:R-:W-:-:S08]  /*1250*/  DMUL R46, R38, R10 ;  /* 0x0000000a262e7228 */ /* 0x000fd00000000000 */
[----:B------:R-:W-:-:S08]  /*1260*/  DFMA R44, -R42, R46, R38 ;  /* 0x0000002e2a2c722b */ /* 0x000fd00000000126 */
[----:B------:R-:W-:Y:S01]  /*1270*/  DFMA R46, R10, R44, R46 ;  /* 0x0000002c0a2e722b */ /* 0x000fe2000000002e */
[----:B------:R-:W-:Y:S02]  /*1280*/  FSEL R45, R0, UR8, P3 ;  /* 0x00000008002d7c08 */ /* 0x000fe40009800000 */
[----:B------:R-:W-:Y:S02]  /*1290*/  @P0 LOP3.LUT R45, R9, 0x80000, RZ, 0xfc, !PT ;  /* 0x00080000092d0812 */ /* 0x000fe400078efcff */
[----:B------:R-:W-:Y:S02]  /*12a0*/  FSEL R10, R12, RZ, P2 ;  /* 0x000000ff0c0a7208 */ /* 0x000fe40001000000 */
[----:B------:R-:W-:-:S03]  /*12b0*/  FSEL R11, R13, RZ, P2 ;  /* 0x000000ff0d0b7208 */ /* 0x000fc60001000000 */
[----:B------:R-:W-:-:S03]  /*12c0*/  FFMA R0, RZ, R43, R47 ;  /* 0x0000002bff007223 */ /* 0x000fc6000000002f */
[----:B------:R-:W-:Y:S02]  /*12d0*/  DMUL R36, R36, R10 ;  /* 0x0000000a24247228 */ /* 0x000fe40000000000 */
[----:B------:R-:W-:Y:S01]  /*12e0*/  FSETP.GT.AND P0, PT, |R0|, 1.469367938527859385e-39, PT ;  /* 0x001000000000780b */ /* 0x000fe20003f04200 */
[----:B------:R-:W-:-:S05]  /*12f0*/  IMAD.MOV.U32 R0, RZ, RZ, R4 ;  /* 0x000000ffff007224 */ /* 0x000fca00078e0004 */
[----:B------:R-:W-:-:S07]  /*1300*/  SEL R44, R0, UR6, P3 ;  /* 0x00000006002c7c07 */ /* 0x000fce0009800000 */
[----:B------:R-:W-:Y:S05]  /*1310*/  @P0 BRA P1, `(.L_x_8) ;  /* 0x0000000000200947 */ /* 0x000fea0000800000 */
[----:B------:R-:W-:Y:S01]  /*1320*/  IMAD.MOV.U32 R80, RZ, RZ, R38 ;  /* 0x000000ffff507224 */ /* 0x000fe200078e0026 */
[----:B------:R-:W-:Y:S01]  /*1330*/  MOV R0, 0x1380 ;  /* 0x0000138000007802 */ /* 0x000fe20000000f00 */
[----:B------:R-:W-:Y:S02]  /*1340*/  IMAD.MOV.U32 R81, RZ, RZ, R39 ;  /* 0x000000ffff517224 */ /* 0x000fe400078e0027 */
[----:B------:R-:W-:Y:S02]  /*1350*/  IMAD.MOV.U32 R78, RZ, RZ, R42 ;  /* 0x000000ffff4e7224 */ /* 0x000fe400078e002a */
[----:B------:R-:W-:-:S07]  /*1360*/  IMAD.MOV.U32 R79, RZ, RZ, R43 ;  /* 0x000000ffff4f7224 */ /* 0x000fce00078e002b */
[----:B-12---:R-:W-:Y:S05]  /*1370*/  CALL.REL.NOINC `($__internal_1_$__cuda_sm20_div_rn_f64_full) ;  /* 0x0000002c00187944 */ /* 0x006fea0003c00000 */
[----:B------:R-:W-:Y:S01]  /*1380*/  MOV R46, R86 ;  /* 0x00000056002e7202 */ /* 0x000fe20000000f00 */
[----:B------:R-:W-:-:S07]  /*1390*/  IMAD.MOV.U32 R47, RZ, RZ, R87 ;  /* 0x000000ffff2f7224 */ /* 0x000fce00078e0057 */
.L_x_8:
[----:B------:R-:W0:Y:S01]  /*13a0*/  MUFU.RCP64H R11, R45 ;  /* 0x0000002d000b7308 */ /* 0x000e220000001800 */
[----:B------:R-:W-:Y:S01]  /*13b0*/  IMAD.MOV.U32 R10, RZ, RZ, 0x1 ;  /* 0x00000001ff0a7424 */ /* 0x000fe200078e00ff */
[----:B------:R-:W3:Y:S05]  /*13c0*/  LDC R0, c[0x0][0x3a4] ;  /* 0x0000e900ff007b82 */ /* 0x000eea0000000800 */
[----:B0-----:R-:W-:-:S08]  /*13d0*/  DFMA R12, -R44, R10, 1 ;  /* 0x3ff000002c0c742b */ /* 0x001fd0000000010a */
[----:B------:R-:W-:Y:S01]  /*13e0*/  DFMA R12, R12, R12, R12 ;  /* 0x0000000c0c0c722b */ /* 0x000fe2000000000c */
[----:B---3--:R-:W-:-:S07]  /*13f0*/  FSETP.GEU.AND P1, PT, |R0|, 6.5827683646048100446e-37, PT ;  /* 0x036000000000780b */ /* 0x008fce0003f2e200 */
[----:B------:R-:W-:-:S08]  /*1400*/  DFMA R12, R10, R12, R10 ;  /* 0x0000000c0a0c722b */ /* 0x000fd0000000000a */
[----:B------:R-:W-:-:S08]  /*1410*/  DFMA R10, -R44, R12, 1 ;  /* 0x3ff000002c0a742b */ /* 0x000fd0000000010c */
[----:B------:R-:W-:-:S08]  /*1420*/  DFMA R10, R12, R10, R12 ;  /* 0x0000000a0c0a722b */ /* 0x000fd0000000000c */
[----:B--2---:R-:W-:-:S08]  /*1430*/  DMUL R12, R10, UR16 ;  /* 0x000000100a0c7c28 */ /* 0x004fd00008000000 */
[----:B------:R-:W-:-:S08]  /*1440*/  DFMA R48, -R44, R12, UR16 ;  /* 0x000000102c307e2b */ /* 0x000fd0000800010c */
[----:B------:R-:W-:-:S10]  /*1450*/  DFMA R10, R10, R48, R12 ;  /* 0x000000300a0a722b */ /* 0x000fd4000000000c */
[----:B------:R-:W-:-:S05]  /*1460*/  FFMA R9, RZ, R45, R11 ;  /* 0x0000002dff097223 */ /* 0x000fca000000000b */
[----:B------:R-:W-:-:S13]  /*1470*/  FSETP.GT.AND P0, PT, |R9|, 1.469367938527859385e-39, PT ;  /* 0x001000000900780b */ /* 0x000fda0003f04200 */
[----:B------:R-:W-:Y:S05]  /*1480*/  @P0 BRA P1, `(.L_x_9) ;  /* 0x0000000000200947 */ /* 0x000fea0000800000 */
[----:B------:R-:W0:Y:S01]  /*1490*/  LDC R80, c[0x0][0x3a0] ;  /* 0x0000e800ff507b82 */ /* 0x000e220000000800 */
[----:B------:R-:W-:Y:S01]  /*14a0*/  IMAD.MOV.U32 R78, RZ, RZ, R44 ;  /* 0x000000ffff4e7224 */ /* 0x000fe200078e002c */
[----:B------:R-:W-:Y:S01]  /*14b0*/  MOV R0, 0x14f0 ;  /* 0x000014f000007802 */ /* 0x000fe20000000f00 */
[----:B------:R-:W-:-:S05]  /*14c0*/  IMAD.MOV.U32 R79, RZ, RZ, R45 ;  /* 0x000000ffff4f7224 */ /* 0x000fca00078e002d */
[----:B------:R-:W2:Y:S02]  /*14d0*/  LDC R81, c[0x0][0x3a4] ;  /* 0x0000e900ff517b82 */ /* 0x000ea40000000800 */
[----:B012---:R-:W-:Y:S05]  /*14e0*/  CALL.REL.NOINC `($__internal_1_$__cuda_sm20_div_rn_f64_full) ;  /* 0x0000002800bc7944 */ /* 0x007fea0003c00000 */
[----:B------:R-:W-:Y:S01]  /*14f0*/  IMAD.MOV.U32 R10, RZ, RZ, R86 ;  /* 0x000000ffff0a7224 */ /* 0x000fe200078e0056 */
[----:B------:R-:W-:-:S07]  /*1500*/  MOV R11, R87 ;  /* 0x00000057000b7202 */ /* 0x000fce0000000f00 */
.L_x_9:
[----:B------:R-:W0:Y:S01]  /*1510*/  MUFU.RCP64H R13, R43 ;  /* 0x0000002b000d7308 */ /* 0x000e220000001800 */
[----:B------:R-:W-:Y:S01]  /*1520*/  IMAD.MOV.U32 R12, RZ, RZ, 0x1 ;  /* 0x00000001ff0c7424 */ /* 0x000fe200078e00ff */
[----:B------:R-:W-:Y:S02]  /*1530*/  DMUL R80, R40, R38 ;  /* 0x0000002628507228 */ /* 0x000fe40000000000 */
[----:B-1----:R-:W-:-:S08]  /*1540*/  DFMA R38, R46, UR18, R10 ;  /* 0x000000122e267c2b */ /* 0x002fd0000800000a */
[----:B------:R-:W-:Y:S01]  /*1550*/  FSETP.GEU.AND P1, PT, |R81|, 6.5827683646048100446e-37, PT ;  /* 0x036000005100780b */ /* 0x000fe20003f2e200 */
[----:B------:R-:W-:Y:S02]  /*1560*/  DADD R38, R38, -UR18 ;  /* 0x8000001226267e29 */ /* 0x000fe40008000000 */
[----:B0-----:R-:W-:-:S08]  /*1570*/  DFMA R44, -R42, R12, 1 ;  /* 0x3ff000002a2c742b */ /* 0x001fd0000000010c */
[----:B------:R-:W-:-:S08]  /*1580*/  DFMA R44, R44, R44, R44 ;  /* 0x0000002c2c2c722b */ /* 0x000fd0000000002c */
[----:B------:R-:W-:-:S08]  /*1590*/  DFMA R44, R12, R44, R12 ;  /* 0x0000002c0c2c722b */ /* 0x000fd0000000000c */
[----:B------:R-:W-:-:S08]  /*15a0*/  DFMA R12, -R42, R44, 1 ;  /* 0x3ff000002a0c742b */ /* 0x000fd0000000012c */
[----:B------:R-:W-:-:S08]  /*15b0*/  DFMA R44, R44, R12, R44 ;  /* 0x0000000c2c2c722b */ /* 0x000fd0000000002c */
[----:B------:R-:W-:-:S08]  /*15c0*/  DMUL R86, R44, R80 ;  /* 0x000000502c567228 */ /* 0x000fd00000000000 */
[----:B------:R-:W-:-:S08]  /*15d0*/  DFMA R12, -R42, R86, R80 ;  /* 0x000000562a0c722b */ /* 0x000fd00000000150 */
[----:B------:R-:W-:-:S10]  /*15e0*/  DFMA R86, R44, R12, R86 ;  /* 0x0000000c2c56722b */ /* 0x000fd40000000056 */
[----:B------:R-:W-:-:S05]  /*15f0*/  FFMA R0, RZ, R43, R87 ;  /* 0x0000002bff007223 */ /* 0x000fca0000000057 */
[----:B------:R-:W-:-:S13]  /*1600*/  FSETP.GT.AND P0, PT, |R0|, 1.469367938527859385e-39, PT ;  /* 0x001000000000780b */ /* 0x000fda0003f04200 */
[----:B------:R-:W-:Y:S05]  /*1610*/  @P0 BRA P1, `(.L_x_10) ;  /* 0x0000000000100947 */ /* 0x000fea0000800000 */
[----:B------:R-:W-:Y:S01]  /*1620*/  IMAD.MOV.U32 R78, RZ, RZ, R42 ;  /* 0x000000ffff4e7224 */ /* 0x000fe200078e002a */
[----:B------:R-:W-:Y:S01]  /*1630*/  MOV R0, 0x1660 ;  /* 0x0000166000007802 */ /* 0x000fe20000000f00 */
[----:B------:R-:W-:-:S07]  /*1640*/  IMAD.MOV.U32 R79, RZ, RZ, R43 ;  /* 0x000000ffff4f7224 */ /* 0x000fce00078e002b */
[----:B------:R-:W-:Y:S05]  /*1650*/  CALL.REL.NOINC `($__internal_1_$__cuda_sm20_div_rn_f64_full) ;  /* 0x0000002800607944 */ /* 0x000fea0003c00000 */
.L_x_10:
[-C--:B------:R-:W-:Y:S01]  /*1660*/  DFMA R12, R34, R22.reuse, R28 ;  /* 0x00000016220c722b */ /* 0x080fe2000000001c */
[----:B------:R-:W0:Y:S01]  /*1670*/  LDC.64 R40, c[0x0][0x3a0] ;  /* 0x0000e800ff287b82 */ /* 0x000e220000000a00 */
[----:B------:R-:W-:Y:S01]  /*1680*/  DFMA R10, R36, R22, R18 ;  /* 0x00000016240a722b */ /* 0x000fe20000000012 */
[----:B------:R-:W-:Y:S02]  /*1690*/  IMAD.MOV.U32 R9, RZ, RZ, 0x80000 ;  /* 0x00080000ff097424 */ /* 0x000fe400078e00ff */
[----:B------:R-:W-:Y:S02]  /*16a0*/  IMAD.MOV.U32 R50, RZ, RZ, 0x0 ;  /* 0x00000000ff327424 */ /* 0x000fe400078e00ff */
[----:B------:R-:W-:Y:S01]  /*16b0*/  IMAD.MOV.U32 R51, RZ, RZ, 0x3fd80000 ;  /* 0x3fd80000ff337424 */ /* 0x000fe200078e00ff */
[----:B------:R-:W-:Y:S01]  /*16c0*/  DADD R42, R12, R12 ;  /* 0x000000000c2a7229 */ /* 0x000fe2000000000c */
[----:B------:R-:W1:Y:S01]  /*16d0*/  LDC.64 R52, c[0x0][0x3a8] ;  /* 0x0000ea00ff347b82 */ /* 0x000e620000000a00 */
[----:B------:R-:W-:-:S02]  /*16e0*/  DSETP.MAX.AND P0, P1, R10, -1, PT ;  /* 0xbff000000a00742a */ /* 0x000fc4000390f000 */
[----:B------:R-:W-:Y:S01]  /*16f0*/  IMAD.MOV.U32 R0, RZ, RZ, R11 ;  /* 0x000000ffff007224 */ /* 0x000fe200078e000b */
[----:B------:R-:W-:-:S03]  /*1700*/  DFMA R46, R12, R12, R14 ;  /* 0x0000000c0c2e722b */ /* 0x000fc6000000000e */
[----:B------:R-:W-:-:S08]  /*1710*/  DFMA R42, R12, R12, -R42 ;  /* 0x0000000c0c2a722b */ /* 0x000fd0000000082a */
[----:B------:R-:W-:Y:S01]  /*1720*/  DADD R44, R42, R14 ;  /* 0x000000002a2c7229 */ /* 0x000fe2000000000e */
[----:B------:R-:W-:Y:S01]  /*1730*/  FSEL R43, R0, -1.875, P0 ;  /* 0xbff00000002b7808 */ /* 0x000fe20000000000 */
[----:B0-----:R-:W-:Y:S01]  /*1740*/  DFMA R46, R40, -UR18, R46 ;  /* 0x80000012282e7c2b */ /* 0x001fe2000800002e */
[----:B------:R-:W-:Y:S01]  /*1750*/  @P1 LOP3.LUT R43, R9, 0xbff00000, RZ, 0xfc, !PT ;  /* 0xbff00000092b1812 */ /* 0x000fe200078efcff */
[----:B------:R-:W-:Y:S01]  /*1760*/  DFMA R40, -R4, UR18, R40 ;  /* 0x0000001204287c2b */ /* 0x000fe20008000128 */
[----:B------:R-:W-:-:S03]  /*1770*/  SEL R42, R10, RZ, P0 ;  /* 0x000000ff0a2a7207 */ /* 0x000fc60000000000 */
[----:B------:R-:W-:Y:S01]  /*1780*/  DMUL R44, R44, R20 ;  /* 0x000000142c2c7228 */ /* 0x000fe20000000000 */
[----:B------:R-:W-:Y:S02]  /*1790*/  MOV R0, R43 ;  /* 0x0000002b00007202 */ /* 0x000fe40000000f00 */
[----:B------:R-:W-:Y:S02]  /*17a0*/  DSETP.MIN.AND P0, P1, R42, 1, PT ;  /* 0x3ff000002a00742a */ /* 0x000fe40003900000 */
[----:B------:R-:W-:-:S03]  /*17b0*/  DFMA R40, R40, UR18, R86 ;  /* 0x0000001228287c2b */ /* 0x000fc60008000056 */
[----:B------:R-:W-:Y:S01]  /*17c0*/  DFMA R72, R46, R46, -R44 ;  /* 0x0000002e2e48722b */ /* 0x000fe2000000082c */
[----:B------:R-:W-:Y:S01]  /*17d0*/  FSEL R45, R0, 1.875, P0 ;  /* 0x3ff00000002d7808 */ /* 0x000fe20000000000 */
[----:B------:R-:W-:Y:S01]  /*17e0*/  IMAD.MOV.U32 R0, RZ, RZ, RZ ;  /* 0x000000ffff007224 */ /* 0x000fe200078e00ff */
[----:B------:R-:W-:-:S03]  /*17f0*/  SEL R44, R42, RZ, P0 ;  /* 0x000000ff2a2c7207 */ /* 0x000fc60000000000 */
[----:B------:R-:W0:Y:S03]  /*1800*/  MUFU.RSQ64H R11, R73 ;  /* 0x00000049000b7308 */ /* 0x000e260000001c00 */
[----:B------:R-:W-:Y:S01]  /*1810*/  @P1 LOP3.LUT R45, R9, 0x3ff00000, RZ, 0xfc, !PT ;  /* 0x3ff00000092d1812 */ /* 0x000fe200078efcff */
[----:B------:R-:W-:-:S05]  /*1820*/  VIADD R10, R73, 0xfcb00000 ;  /* 0xfcb00000490a7836 */ /* 0x000fca0000000000 */
[----:B------:R-:W-:Y:S02]  /*1830*/  DMUL R42, R44, R44 ;  /* 0x0000002c2c2a7228 */ /* 0x000fe40000000000 */
[----:B0-----:R-:W-:-:S06]  /*1840*/  DMUL R48, R10, R10 ;  /* 0x0000000a0a307228 */ /* 0x001fcc0000000000 */
[C---:B------:R-:W-:Y:S02]  /*1850*/  DADD R46, -R42.reuse, 1 ;  /* 0x3ff000002a2e7429 */ /* 0x040fe40000000100 */
[----:B------:R-:W-:Y:S02]  /*1860*/  DMUL R42, R42, R26 ;  /* 0x0000001a2a2a7228 */ /* 0x000fe40000000000 */
[----:B------:R-:W-:-:S04]  /*1870*/  DFMA R48, R72, -R48, 1 ;  /* 0x3ff000004830742b */ /* 0x000fc80000000830 */
[----:B------:R-:W-:Y:S02]  /*1880*/  DSETP.MAX.AND P0, P1, RZ, R46, PT ;  /* 0x0000002eff00722a */ /* 0x000fe4000390f000 */
[----:B------:R-:W-:Y:S01]  /*1890*/  IMAD.MOV.U32 R9, RZ, RZ, R46 ;  /* 0x000000ffff097224 */ /* 0x000fe200078e002e */
[----:B------:R-:W-:-:S03]  /*18a0*/  MOV R46, RZ ;  /* 0x000000ff002e7202 */ /* 0x000fc60000000f00 */
[----:B------:R-:W-:Y:S01]  /*18b0*/  FSEL R55, R0, R47, P0 ;  /* 0x0000002f00377208 */ /* 0x000fe20000000000 */
[----:B------:R-:W-:Y:S01]  /*18c0*/  DFMA R50, R48, R50, 0.5 ;  /* 0x3fe000003032742b */ /* 0x000fe20000000032 */
[----:B------:R-:W-:Y:S01]  /*18d0*/  SEL R46, R46, R9, P0 ;  /* 0x000000092e2e7207 */ /* 0x000fe20000000000 */
[----:B------:R-:W-:Y:S01]  /*18e0*/  DMUL R48, R10, R48 ;  /* 0x000000300a307228 */ /* 0x000fe20000000000 */
[----:B------:R-:W-:-:S04]  /*18f0*/  ISETP.GE.U32.AND P0, PT, R10, 0x7ca00000, PT ;  /* 0x7ca000000a00780c */ /* 0x000fc80003f06070 */
[----:B------:R-:W-:Y:S01]  /*1900*/  @P1 LOP3.LUT R55, R47, 0x80000, RZ, 0xfc, !PT ;  /* 0x000800002f371812 */ /* 0x000fe200078efcff */
[----:B------:R-:W-:Y:S02]  /*1910*/  DSETP.GEU.AND P1, PT, R72, RZ, PT ;  /* 0x000000ff4800722a */ /* 0x000fe40003f2e000 */
[----:B------:R-:W-:Y:S02]  /*1920*/  DFMA R50, R50, R48, R10 ;  /* 0x000000303232722b */ /* 0x000fe4000000000a */
[----:B------:R-:W-:Y:S02]  /*1930*/  IMAD.MOV.U32 R47, RZ, RZ, R55 ;  /* 0x000000ffff2f7224 */ /* 0x000fe400078e0037 */
[----:B------:R-:W-:Y:S02]  /*1940*/  FSEL R48, R28, R12, !P1 ;  /* 0x0000000c1c307208 */ /* 0x000fe40004800000 */
[----:B------:R-:W-:Y:S02]  /*1950*/  FSEL R49, R29, R13, !P1 ;  /* 0x0000000d1d317208 */ /* 0x000fe40004800000 */
[----:B-1----:R-:W-:-:S02]  /*1960*/  DFMA R46, R46, R52, -R42 ;  /* 0x000000342e2e722b */ /* 0x002fc4000000082a */
[----:B------:R-:W-:Y:S01]  /*1970*/  DMUL R66, R72, R50 ;  /* 0x0000003248427228 */ /* 0x000fe20000000000 */
[----:B------:R-:W-:Y:S02]  /*1980*/  VIADD R65, R51, 0xfff00000 ;  /* 0xfff0000033417836 */ /* 0x000fe40000000000 */
[----:B------:R-:W-:Y:S02]  /*1990*/  @!P1 IMAD.MOV R7, RZ, RZ, -R7 ;  /* 0x000000ffff079224 */ /* 0x000fe400078e0a07 */
[----:B------:R-:W-:Y:S01]  /*19a0*/  IMAD.MOV.U32 R64, RZ, RZ, R50 ;  /* 0x000000ffff407224 */ /* 0x000fe200078e0032 */
[----:B------:R-:W-:Y:S01]  /*19b0*/  DSETP.GEU.AND P2, PT, R46, RZ, PT ;  /* 0x000000ff2e00722a */ /* 0x000fe20003f4e000 */
[----:B------:R-:W-:Y:S01]  /*19c0*/  IMAD.MOV.U32 R61, RZ, RZ, R7 ;  /* 0x000000ffff3d7224 */ /* 0x000fe200078e0007 */
[----:B------:R-:W-:-:S03]  /*19d0*/  DFMA R52, R66, -R66, R72 ;  /* 0x800000424234722b */ /* 0x000fc60000000048 */
[----:B------:R0:W1:Y:S01]  /*19e0*/  I2F.F64 R42, R61 ;  /* 0x0000003d002a7312 */ /* 0x0000620000201c00 */
[----:B------:R-:W-:Y:S02]  /*19f0*/  FSEL R4, R18, R44, !P2 ;  /* 0x0000002c12047208 */ /* 0x000fe40005000000 */
[----:B------:R-:W-:Y:S02]  /*1a00*/  FSEL R5, R19, R45, !P2 ;  /* 0x0000002d13057208 */ /* 0x000fe40005000000 */
[----:B------:R-:W-:-:S04]  /*1a10*/  DFMA R12, R52, R64, R66 ;  /* 0x00000040340c722b */ /* 0x000fc80000000042 */
[----:B------:R-:W-:-:S05]  /*1a20*/  @!P2 IADD3 R6, PT, PT, -R6, RZ, RZ ;  /* 0x000000ff0606a210 */ /* 0x000fca0007ffe1ff */
[----:B------:R-:W-:Y:S01]  /*1a30*/  IMAD.MOV.U32 R60, RZ, RZ, R6 ;  /* 0x000000ffff3c7224 */ /* 0x000fe200078e0006 */
[----:B01----:R-:W-:Y:S06]  /*1a40*/  @!P0 BRA `(.L_x_11) ;  /* 0x0000000000208947 */ /* 0x003fec0003800000 */
[----:B------:R-:W-:Y:S01]  /*1a50*/  IMAD.MOV.U32 R64, RZ, RZ, R50 ;  /* 0x000000ffff407224 */ /* 0x000fe200078e0032 */
[----:B------:R-:W-:Y:S01]  /*1a60*/  MOV R0, 0x1ab0 ;  /* 0x00001ab000007802 */ /* 0x000fe20000000f00 */
[----:B------:R-:W-:Y:S02]  /*1a70*/  IMAD.MOV.U32 R11, RZ, RZ, R73 ;  /* 0x000000ffff0b7224 */ /* 0x000fe400078e0049 */
[----:B------:R-:W-:Y:S02]  /*1a80*/  IMAD.MOV.U32 R12, RZ, RZ, R52 ;  /* 0x000000ffff0c7224 */ /* 0x000fe400078e0034 */
[----:B------:R-:W-:-:S07]  /*1a90*/  IMAD.MOV.U32 R13, RZ, RZ, R53 ;  /* 0x000000ffff0d7224 */ /* 0x000fce00078e0035 */
[----:B------:R-:W-:Y:S05]  /*1aa0*/  CALL.REL.NOINC `($__internal_2_$__cuda_sm20_dsqrt_rn_f64_mediumpath_v1) ;  /* 0x0000002800b47944 */ /* 0x000fea0003c00000 */
[----:B------:R-:W-:Y:S01]  /*1ab0*/  MOV R12, R10 ;  /* 0x0000000a000c7202 */ /* 0x000fe20000000f00 */
[----:B------:R-:W-:-:S07]  /*1ac0*/  IMAD.MOV.U32 R13, RZ, RZ, R9 ;  /* 0x000000ffff0d7224 */ /* 0x000fce00078e0009 */
.L_x_11:
[----:B------:R-:W0:Y:S01]  /*1ad0*/  MUFU.RSQ64H R7, R47 ;  /* 0x0000002f00077308 */ /* 0x000e220000001c00 */
[----:B------:R-:W-:Y:S02]  /*1ae0*/  VIADD R6, R47, 0xfcb00000 ;  /* 0xfcb000002f067836 */ /* 0x000fe40000000000 */
[----:B------:R-:W-:Y:S02]  /*1af0*/  IMAD.MOV.U32 R44, RZ, RZ, 0x0 ;  /* 0x00000000ff2c7424 */ /* 0x000fe400078e00ff */
[----:B------:R-:W-:Y:S01]  /*1b00*/  IMAD.MOV.U32 R45, RZ, RZ, 0x3fd80000 ;  /* 0x3fd80000ff2d7424 */ /* 0x000fe200078e00ff */
[----:B------:R-:W-:Y:S01]  /*1b10*/  ISETP.GE.U32.AND P0, PT, R6, 0x7ca00000, PT ;  /* 0x7ca000000600780c */ /* 0x000fe20003f06070 */
[----:B0-----:R-:W-:-:S08]  /*1b20*/  DMUL R10, R6, R6 ;  /* 0x00000006060a7228 */ /* 0x001fd00000000000 */
[----:B------:R-:W-:-:S08]  /*1b30*/  DFMA R10, R46, -R10, 1 ;  /* 0x3ff000002e0a742b */ /* 0x000fd0000000080a */
[----:B------:R-:W-:Y:S02]  /*1b40*/  DFMA R44, R10, R44, 0.5 ;  /* 0x3fe000000a2c742b */ /* 0x000fe4000000002c */
[----:B------:R-:W-:-:S08]  /*1b50*/  DMUL R10, R6, R10 ;  /* 0x0000000a060a7228 */ /* 0x000fd00000000000 */
[----:B------:R-:W-:Y:S01]  /*1b60*/  DFMA R50, R44, R10, R6 ;  /* 0x0000000a2c32722b */ /* 0x000fe20000000006 */
[----:B------:R0:W1:Y:S01]  /*1b70*/  I2F.F64 R44, R60 ;  /* 0x0000003c002c7312 */ /* 0x0000620000201c00 */
[----:B------:R-:W-:Y:S02]  /*1b80*/  FSEL R10, R12, RZ, P1 ;  /* 0x000000ff0c0a7208 */ /* 0x000fe40000800000 */
[----:B------:R-:W-:-:S04]  /*1b90*/  FSEL R11, R13, RZ, P1 ;  /* 0x000000ff0d0b7208 */ /* 0x000fc80000800000 */
[----:B------:R-:W-:Y:S02]  /*1ba0*/  DMUL R66, R46, R50 ;  /* 0x000000322e427228 */ /* 0x000fe40000000000 */
[----:B------:R-:W-:Y:S01]  /*1bb0*/  VIADD R65, R51, 0xfff00000 ;  /* 0xfff0000033417836 */ /* 0x000fe20000000000 */
[----:B------:R-:W-:Y:S01]  /*1bc0*/  MOV R64, R50 ;  /* 0x0000003200407202 */ /* 0x000fe20000000f00 */
[----:B------:R-:W-:-:S04]  /*1bd0*/  DMUL R42, R42, R10 ;  /* 0x0000000a2a2a7228 */ /* 0x000fc80000000000 */
[----:B------:R-:W-:-:S08]  /*1be0*/  DFMA R12, R66, -R66, R46 ;  /* 0x80000042420c722b */ /* 0x000fd0000000002e */
[----:B------:R-:W-:Y:S01]  /*1bf0*/  DFMA R10, R12, R64, R66 ;  /* 0x000000400c0a722b */ /* 0x000fe20000000042 */
[----:B01----:R-:W-:Y:S10]  /*1c00*/  @!P0 BRA `(.L_x_12) ;  /* 0x00000000001c8947 */ /* 0x003ff40003800000 */
[----:B------:R-:W-:Y:S01]  /*1c10*/  IMAD.MOV.U32 R64, RZ, RZ, R50 ;  /* 0x000000ffff407224 */ /* 0x000fe200078e0032 */
[----:B------:R-:W-:Y:S01]  /*1c20*/  MOV R0, 0x1c70 ;  /* 0x00001c7000007802 */ /* 0x000fe20000000f00 */
[----:B------:R-:W-:Y:S02]  /*1c30*/  IMAD.MOV.U32 R72, RZ, RZ, R46 ;  /* 0x000000ffff487224 */ /* 0x000fe400078e002e */
[----:B------:R-:W-:Y:S02]  /*1c40*/  IMAD.MOV.U32 R11, RZ, RZ, R47 ;  /* 0x000000ffff0b7224 */ /* 0x000fe400078e002f */
[----:B------:R-:W-:-:S07]  /*1c50*/  IMAD.MOV.U32 R10, RZ, RZ, R6 ;  /* 0x000000ffff0a7224 */ /* 0x000fce00078e0006 */
[----:B------:R-:W-:Y:S05]  /*1c60*/  CALL.REL.NOINC `($__internal_2_$__cuda_sm20_dsqrt_rn_f64_mediumpath_v1) ;  /* 0x0000002800447944 */ /* 0x000fea0003c00000 */
[----:B------:R-:W-:-:S07]  /*1c70*/  IMAD.MOV.U32 R11, RZ, RZ, R9 ;  /* 0x000000ffff0b7224 */ /* 0x000fce00078e0009 */
.L_x_12:
[----:B------:R-:W-:Y:S01]  /*1c80*/  DADD R6, R48, R48 ;  /* 0x0000000030067229 */ /* 0x000fe20000000030 */
[----:B------:R-:W-:Y:S01]  /*1c90*/  UMOV UR6, 0x9ee75616 ;  /* 0x9ee7561600067882 */ /* 0x000fe20000000000 */
[----:B------:R-:W-:Y:S01]  /*1ca0*/  UMOV UR7, 0x3cd203af ;  /* 0x3cd203af00077882 */ /* 0x000fe20000000000 */
[----:B------:R-:W0:Y:S01]  /*1cb0*/  LDC.64 R52, c[0x0][0x3a0] ;  /* 0x0000e800ff347b82 */ /* 0x000e220000000a00 */
[----:B------:R-:W-:Y:S01]  /*1cc0*/  UMOV UR8, UR7 ;  /* 0x0000000700087c82 */ /* 0x000fe20008000000 */
[----:B------:R-:W-:Y:S01]  /*1cd0*/  DFMA R4, -R4, R4, 1 ;  /* 0x3ff000000404742b */ /* 0x000fe20000000104 */
[----:B------:R-:W-:Y:S02]  /*1ce0*/  MOV R12, UR8 ;  /* 0x00000008000c7c02 */ /* 0x000fe40008000f00 */
[CC--:B------:R-:W-:Y:S01]  /*1cf0*/  DFMA R6, R48.reuse, R48.reuse, -R6 ;  /* 0x000000303006722b */ /* 0x0c0fe20000000806 */
[----:B------:R-:W-:Y:S01]  /*1d00*/  FSEL R10, R10, RZ, P2 ;  /* 0x000000ff0a0a7208 */ /* 0x000fe20001000000 */
[----:B------:R-:W-:Y:S01]  /*1d10*/  DFMA R48, R48, R48, R14 ;  /* 0x000000303030722b */ /* 0x000fe2000000000e */
[----:B------:R-:W-:-:S05]  /*1d20*/  FSEL R11, R11, RZ, P2 ;  /* 0x000000ff0b0b7208 */ /* 0x000fca0001000000 */
[----:B------:R-:W-:Y:S02]  /*1d30*/  DADD R6, R6, R14 ;  /* 0x0000000006067229 */ /* 0x000fe4000000000e */
[----:B------:R-:W-:-:S06]  /*1d40*/  DMUL R44, R44, R10 ;  /* 0x0000000a2c2c7228 */ /* 0x000fcc0000000000 */
[----:B------:R-:W-:Y:S02]  /*1d50*/  DSETP.MAX.AND P0, P1, R6, UR6, PT ;  /* 0x0000000606007e2a */ /* 0x000fe4000b90f000 */
[----:B------:R-:W-:-:S05]  /*1d60*/  IMAD.MOV.U32 R0, RZ, RZ, R7 ;  /* 0x000000ffff007224 */ /* 0x000fca00078e0007 */
[----:B------:R-:W-:Y:S01]  /*1d70*/  FSEL R9, R0, UR8, P0 ;  /* 0x0000000800097c08 */ /* 0x000fe20008000000 */
[----:B------:R-:W-:Y:S01]  /*1d80*/  UMOV UR8, UR6 ;  /* 0x0000000600087c82 */ /* 0x000fe20008000000 */
[----:B------:R-:W-:Y:S01]  /*1d90*/  IMAD.MOV.U32 R0, RZ, RZ, R5 ;  /* 0x000000ffff007224 */ /* 0x000fe200078e0005 */
[----:B------:R-:W-:Y:S01]  /*1da0*/  SEL R6, R6, UR8, P0 ;  /* 0x0000000806067c07 */ /* 0x000fe20008000000 */
[----:B------:R-:W-:Y:S01]  /*1db0*/  DSETP.MAX.AND P3, P0, R4, UR6, PT ;  /* 0x0000000604007e2a */ /* 0x000fe2000b86f000 */
[----:B------:R-:W-:Y:S02]  /*1dc0*/  UMOV UR8, UR7 ;  /* 0x0000000700087c82 */ /* 0x000fe40008000000 */
[----:B------:R-:W-:Y:S01]  /*1dd0*/  @P1 LOP3.LUT R9, R12, 0x80000, RZ, 0xfc, !PT ;  /* 0x000800000c091812 */ /* 0x000fe200078efcff */
[----:B------:R-:W-:-:S04]  /*1de0*/  IMAD.MOV.U32 R12, RZ, RZ, 0x1 ;  /* 0x00000001ff0c7424 */ /* 0x000fc800078e00ff */
[----:B------:R-:W-:Y:S02]  /*1df0*/  IMAD.MOV.U32 R7, RZ, RZ, R9 ;  /* 0x000000ffff077224 */ /* 0x000fe400078e0009 */
[----:B------:R-:W-:Y:S02]  /*1e00*/  IMAD.U32 R9, RZ, RZ, UR8 ;  /* 0x00000008ff097e24 */ /* 0x000fe4000f8e00ff */
[----:B------:R-:W1:Y:S02]  /*1e10*/  MUFU.RCP64H R13, R7 ;  /* 0x00000007000d7308 */ /* 0x000e640000001800 */
[----:B-1----:R-:W-:-:S08]  /*1e20*/  DFMA R46, -R6, R12, 1 ;  /* 0x3ff00000062e742b */ /* 0x002fd0000000010c */
[----:B------:R-:W-:-:S08]  /*1e30*/  DFMA R46, R46, R46, R46 ;  /* 0x0000002e2e2e722b */ /* 0x000fd0000000002e */
[----:B------:R-:W-:Y:S02]  /*1e40*/  DFMA R12, R12, R46, R12 ;  /* 0x0000002e0c0c722b */ /* 0x000fe4000000000c */
[----:B0-----:R-:W-:-:S06]  /*1e50*/  DFMA R46, R52, -UR18, R48 ;  /* 0x80000012342e7c2b */ /* 0x001fcc0008000030 */
[----:B------:R-:W-:-:S04]  /*1e60*/  DFMA R50, -R6, R12, 1 ;  /* 0x3ff000000632742b */ /* 0x000fc8000000010c */
[----:B------:R-:W-:-:S04]  /*1e70*/  FSETP.GEU.AND P1, PT, |R47|, 6.5827683646048100446e-37, PT ;  /* 0x036000002f00780b */ /* 0x000fc80003f2e200 */
[----:B------:R-:W-:-:S08]  /*1e80*/  DFMA R50, R12, R50, R12 ;  /* 0x000000320c32722b */ /* 0x000fd0000000000c */
[----:B------:R-:W-:-:S08]  /*1e90*/  DMUL R52, R46, R50 ;  /* 0x000000322e347228 */ /* 0x000fd00000000000 */
[----:B------:R-:W-:-:S08]  /*1ea0*/  DFMA R12, -R6, R52, R46 ;  /* 0x00000034060c722b */ /* 0x000fd0000000012e */
[----:B------:R-:W-:Y:S01]  /*1eb0*/  DFMA R52, R50, R12, R52 ;  /* 0x0000000c3234722b */ /* 0x000fe20000000034 */
[----:B------:R-:W-:Y:S02]  /*1ec0*/  FSEL R51, R0, UR8, P3 ;  /* 0x0000000800337c08 */ /* 0x000fe40009800000 */
[----:B------:R-:W-:-:S07]  /*1ed0*/  @P0 LOP3.LUT R51, R9, 0x80000, RZ, 0xfc, !PT ;  /* 0x0008000009330812 */ /* 0x000fce00078efcff */
[----:B------:R-:W-:-:S05]  /*1ee0*/  FFMA R0, RZ, R7, R53 ;  /* 0x00000007ff007223 */ /* 0x000fca0000000035 */
[----:B------:R-:W-:Y:S02]  /*1ef0*/  FSETP.GT.AND P0, PT, |R0|, 1.469367938527859385e-39, PT ;  /* 0x001000000000780b */ /* 0x000fe40003f04200 */
[----:B------:R-:W-:-:S04]  /*1f00*/  MOV R0, R4 ;  /* 0x0000000400007202 */ /* 0x000fc80000000f00 */
[----:B------:R-:W-:-:S07]  /*1f10*/  SEL R50, R0, UR6, P3 ;  /* 0x0000000600327c07 */ /* 0x000fce0009800000 */
[----:B------:R-:W-:Y:S05]  /*1f20*/  @P0 BRA P1, `(.L_x_13) ;  /* 0x0000000000200947 */ /* 0x000fea0000800000 */
[----:B------:R-:W-:Y:S01]  /*1f30*/  IMAD.MOV.U32 R80, RZ, RZ, R46 ;  /* 0x000000ffff507224 */ /* 0x000fe200078e002e */
[----:B------:R-:W-:Y:S01]  /*1f40*/  MOV R0, 0x1f90 ;  /* 0x00001f9000007802 */ /* 0x000fe20000000f00 */
[----:B------:R-:W-:Y:S02]  /*1f50*/  IMAD.MOV.U32 R81, RZ, RZ, R47 ;  /* 0x000000ffff517224 */ /* 0x000fe400078e002f */
[----:B------:R-:W-:Y:S02]  /*1f60*/  IMAD.MOV.U32 R78, RZ, RZ, R6 ;  /* 0x000000ffff4e7224 */ /* 0x000fe400078e0006 */
[----:B------:R-:W-:-:S07]  /*1f70*/  IMAD.MOV.U32 R79, RZ, RZ, R7 ;  /* 0x000000ffff4f7224 */ /* 0x000fce00078e0007 */
[----:B------:R-:W-:Y:S05]  /*1f80*/  CALL.REL.NOINC `($__internal_1_$__cuda_sm20_div_rn_f64_full) ;  /* 0x0000002000147944 */ /* 0x000fea0003c00000 */
[----:B------:R-:W-:Y:S01]  /*1f90*/  IMAD.MOV.U32 R52, RZ, RZ, R86 ;  /* 0x000000ffff347224 */ /* 0x000fe200078e0056 */
[----:B------:R-:W-:-:S07]  /*1fa0*/  MOV R53, R87 ;  /* 0x0000005700357202 */ /* 0x000fce0000000f00 */
.L_x_13:
[----:B------:R-:W0:Y:S01]  /*1fb0*/  MUFU.RCP64H R11, R51 ;  /* 0x00000033000b7308 */ /* 0x000e220000001800 */
[----:B------:R-:W-:Y:S01]  /*1fc0*/  IMAD.MOV.U32 R10, RZ, RZ, 0x1 ;  /* 0x00000001ff0a7424 */ /* 0x000fe200078e00ff */
[----:B------:R-:W1:Y:S05]  /*1fd0*/  LDC R0, c[0x0][0x3a4] ;  /* 0x0000e900ff007b82 */ /* 0x000e6a0000000800 */
[----:B0-----:R-:W-:-:S08]  /*1fe0*/  DFMA R12, -R50, R10, 1 ;  /* 0x3ff00000320c742b */ /* 0x001fd0000000010a */
[----:B------:R-:W-:Y:S01]  /*1ff0*/  DFMA R12, R12, R12, R12 ;  /* 0x0000000c0c0c722b */ /* 0x000fe2000000000c */
[----:B-1----:R-:W-:-:S07]  /*2000*/  FSETP.GEU.AND P1, PT, |R0|, 6.5827683646048100446e-37, PT ;  /* 0x036000000000780b */ /* 0x002fce0003f2e200 */
[----:B------:R-:W-:-:S08]  /*2010*/  DFMA R12, R10, R12, R10 ;  /* 0x0000000c0a0c722b */ /* 0x000fd0000000000a */
[----:B------:R-:W-:-:S08]  /*2020*/  DFMA R10, -R50, R12, 1 ;  /* 0x3ff00000320a742b */ /* 0x000fd0000000010c */
[----:B------:R-:W-:-:S08]  /*2030*/  DFMA R10, R12, R10, R12 ;  /* 0x0000000a0c0a722b */ /* 0x000fd0000000000c */
[----:B------:R-:W-:-:S08]  /*2040*/  DMUL R12, R10, UR16 ;  /* 0x000000100a0c7c28 */ /* 0x000fd00008000000 */
        /* <DEDUP_REMOVED lines=9> */
[----:B------:R-:W1:Y:S02]  /*20e0*/  LDC R81, c[0x0][0x3a4] ;  /* 0x0000e900ff517b82 */ /* 0x000e640000000800 */
[----:B01----:R-:W-:Y:S05]  /*20f0*/  CALL.REL.NOINC `($__internal_1_$__cuda_sm20_div_rn_f64_full) ;  /* 0x0000001c00b87944 */ /* 0x003fea0003c00000 */
[----:B------:R-:W-:Y:S02]  /*2100*/  IMAD.MOV.U32 R10, RZ, RZ, R86 ;  /* 0x000000ffff0a7224 */ /* 0x000fe400078e0056 */
[----:B------:R-:W-:-:S07]  /*2110*/  IMAD.MOV.U32 R11, RZ, RZ, R87 ;  /* 0x000000ffff0b7224 */ /* 0x000fce00078e0057 */
.L_x_14:
[----:B------:R-:W0:Y:S01]  /*2120*/  MUFU.RCP64H R13, R7 ;  /* 0x00000007000d7308 */ /* 0x000e220000001800 */
[----:B------:R-:W-:Y:S01]  /*2130*/  MOV R12, 0x1 ;  /* 0x00000001000c7802 */ /* 0x000fe20000000f00 */
[----:B------:R-:W-:Y:S02]  /*2140*/  DMUL R80, R48, R46 ;  /* 0x0000002e30507228 */ /* 0x000fe40000000000 */
[----:B------:R-:W-:-:S08]  /*2150*/  DFMA R46, R52, UR18, R10 ;  /* 0x00000012342e7c2b */ /* 0x000fd0000800000a */
        /* <DEDUP_REMOVED lines=17> */
.L_x_15:
[-C--:B------:R-:W-:Y:S01]  /*2270*/  DFMA R6, R44, R22.reuse, R18 ;  /* 0x000000162c06722b */ /* 0x080fe20000000012 */
[----:B------:R-:W0:Y:S01]  /*2280*/  LDC.64 R48, c[0x0][0x3a0] ;  /* 0x0000e800ff307b82 */ /* 0x000e220000000a00 */
[----:B------:R-:W-:Y:S01]  /*2290*/  DFMA R12, R42, R22, R28 ;  /* 0x000000162a0c722b */ /* 0x000fe2000000001c */
[----:B------:R-:W-:Y:S02]  /*22a0*/  IMAD.MOV.U32 R52, RZ, RZ, 0x80000 ;  /* 0x00080000ff347424 */ /* 0x000fe400078e00ff */
[----:B------:R-:W-:Y:S02]  /*22b0*/  IMAD.MOV.U32 R56, RZ, RZ, 0x0 ;  /* 0x00000000ff387424 */ /* 0x000fe400078e00ff */
[----:B------:R-:W-:Y:S01]  /*22c0*/  IMAD.MOV.U32 R57, RZ, RZ, 0x3fd80000 ;  /* 0x3fd80000ff397424 */ /* 0x000fe200078e00ff */
[----:B------:R-:W-:Y:S01]  /*22d0*/  DSETP.MAX.AND P0, P1, R6, -1, PT ;  /* 0xbff000000600742a */ /* 0x000fe2000390f000 */
[----:B------:R-:W1:Y:S01]  /*22e0*/  LDC.64 R58, c[0x0][0x3a8] ;  /* 0x0000ea00ff3a7b82 */ /* 0x000e620000000a00 */
[C---:B------:R-:W-:Y:S01]  /*22f0*/  DADD R10, R12.reuse, R12 ;  /* 0x000000000c0a7229 */ /* 0x040fe2000000000c */
[----:B------:R-:W-:Y:S01]  /*2300*/  IMAD.MOV.U32 R0, RZ, RZ, R7 ;  /* 0x000000ffff007224 */ /* 0x000fe200078e0007 */
[----:B------:R-:W-:-:S02]  /*2310*/  DFMA R50, R12, R12, R14 ;  /* 0x0000000c0c32722b */ /* 0x000fc4000000000e */
[----:B------:R-:W-:Y:S02]  /*2320*/  SEL R6, R6, RZ, P0 ;  /* 0x000000ff06067207 */ /* 0x000fe40000000000 */
[----:B------:R-:W-:Y:S02]  /*2330*/  FSEL R9, R0, -1.875, P0 ;  /* 0xbff0000000097808 */ /* 0x000fe40000000000 */
[----:B------:R-:W-:-:S04]  /*2340*/  DFMA R10, R12, R12, -R10 ;  /* 0x0000000c0c0a722b */ /* 0x000fc8000000080a */
[----:B------:R-:W-:Y:S01]  /*2350*/  @P1 LOP3.LUT R9, R52, 0xbff00000, RZ, 0xfc, !PT ;  /* 0xbff0000034091812 */ /* 0x000fe200078efcff */
[----:B0-----:R-:W-:-:S03]  /*2360*/  DFMA R50, R48, -UR18, R50 ;  /* 0x8000001230327c2b */ /* 0x001fc60008000032 */
[----:B------:R-:W-:Y:S01]  /*2370*/  DADD R10, R10, R14 ;  /* 0x000000000a0a7229 */ /* 0x000fe2000000000e */
[----:B------:R-:W-:Y:S01]  /*2380*/  IMAD.MOV.U32 R7, RZ, RZ, R9 ;  /* 0x000000ffff077224 */ /* 0x000fe200078e0009 */
[----:B------:R-:W-:Y:S01]  /*2390*/  MOV R9, 0x80000 ;  /* 0x0008000000097802 */ /* 0x000fe20000000f00 */
[----:B------:R-:W-:Y:S02]  /*23a0*/  DFMA R48, -R4, UR18, R48 ;  /* 0x0000001204307c2b */ /* 0x000fe40008000130 */
[----:B------:R-:W-:Y:S02]  /*23b0*/  IMAD.MOV.U32 R0, RZ, RZ, R7 ;  /* 0x000000ffff007224 */ /* 0x000fe400078e0007 */
[----:B------:R-:W-:Y:S02]  /*23c0*/  DSETP.MIN.AND P0, P1, R6, 1, PT ;  /* 0x3ff000000600742a */ /* 0x000fe40003900000 */
[----:B------:R-:W-:Y:S02]  /*23d0*/  DMUL R10, R10, R20 ;  /* 0x000000140a0a7228 */ /* 0x000fe40000000000 */
[----:B------:R-:W-:-:S02]  /*23e0*/  DFMA R48, R48, UR18, R86 ;  /* 0x0000001230307c2b */ /* 0x000fc40008000056 */
[----:B------:R-:W-:Y:S01]  /*23f0*/  FSEL R53, R0, 1.875, P0 ;  /* 0x3ff0000000357808 */ /* 0x000fe20000000000 */
[----:B------:R-:W-:Y:S01]  /*2400*/  IMAD.MOV.U32 R0, RZ, RZ, RZ ;  /* 0x000000ffff007224 */ /* 0x000fe200078e00ff */
[----:B------:R-:W-:Y:S02]  /*2410*/  SEL R52, R6, RZ, P0 ;  /* 0x000000ff06347207 */ /* 0x000fe40000000000 */
[----:B------:R-:W-:-:S04]  /*2420*/  DFMA R72, R50, R50, -R10 ;  /* 0x000000323248722b */ /* 0x000fc8000000080a */
[----:B------:R-:W-:Y:S02]  /*2430*/  @P1 LOP3.LUT R53, R9, 0x3ff00000, RZ, 0xfc, !PT ;  /* 0x3ff0000009351812 */ /* 0x000fe400078efcff */
[----:B------:R-:W0:Y:S04]  /*2440*/  MUFU.RSQ64H R11, R73 ;  /* 0x00000049000b7308 */ /* 0x000e280000001c00 */
[----:B------:R-:W-:Y:S01]  /*2450*/  DMUL R6, R52, R52 ;  /* 0x0000003434067228 */ /* 0x000fe20000000000 */
[----:B------:R-:W-:-:S07]  /*2460*/  VIADD R10, R73, 0xfcb00000 ;  /* 0xfcb00000490a7836 */ /* 0x000fce0000000000 */
[----:B------:R-:W-:Y:S02]  /*2470*/  DADD R50, -R6, 1 ;  /* 0x3ff0000006327429 */ /* 0x000fe40000000100 */
[----:B0-----:R-:W-:-:S06]  /*2480*/  DMUL R54, R10, R10 ;  /* 0x0000000a0a367228 */ /* 0x001fcc0000000000 */
[----:B------:R-:W-:Y:S02]  /*2490*/  DSETP.MAX.AND P0, P1, RZ, R50, PT ;  /* 0x00000032ff00722a */ /* 0x000fe4000390f000 */
[----:B------:R-:W-:Y:S01]  /*24a0*/  MOV R63, R51 ;  /* 0x00000033003f7202 */ /* 0x000fe20000000f00 */
[----:B------:R-:W-:Y:S01]  /*24b0*/  IMAD.MOV.U32 R9, RZ, RZ, R50 ;  /* 0x000000ffff097224 */ /* 0x000fe200078e0032 */
[----:B------:R-:W-:Y:S02]  /*24c0*/  DMUL R50, R6, R26 ;  /* 0x0000001a06327228 */ /* 0x000fe40000000000 */
[----:B------:R-:W-:Y:S01]  /*24d0*/  DFMA R54, R72, -R54, 1 ;  /* 0x3ff000004836742b */ /* 0x000fe20000000836 */
[C---:B------:R-:W-:Y:S02]  /*24e0*/  FSEL R65, R0.reuse, R63, P0 ;  /* 0x0000003f00417208 */ /* 0x040fe40000000000 */
[----:B------:R-:W-:Y:S02]  /*24f0*/  SEL R6, R0, R9, P0 ;  /* 0x0000000900067207 */ /* 0x000fe40000000000 */
[----:B------:R-:W-:-:S03]  /*2500*/  ISETP.GE.U32.AND P0, PT, R10, 0x7ca00000, PT ;  /* 0x7ca000000a00780c */ /* 0x000fc60003f06070 */
[----:B------:R-:W-:Y:S01]  /*2510*/  DFMA R56, R54, R56, 0.5 ;  /* 0x3fe000003638742b */ /* 0x000fe20000000038 */
[----:B------:R-:W-:Y:S01]  /*2520*/  @P1 LOP3.LUT R65, R63, 0x80000, RZ, 0xfc, !PT ;  /* 0x000800003f411812 */ /* 0x000fe200078efcff */
[----:B------:R-:W-:Y:S02]  /*2530*/  DMUL R54, R10, R54 ;  /* 0x000000360a367228 */ /* 0x000fe40000000000 */
[----:B------:R-:W-:Y:S02]  /*2540*/  DSETP.GEU.AND P1, PT, R72, RZ, PT ;  /* 0x000000ff4800722a */ /* 0x000fe40003f2e000 */
[----:B------:R-:W-:-:S04]  /*2550*/  IMAD.MOV.U32 R7, RZ, RZ, R65 ;  /* 0x000000ffff077224 */ /* 0x000fc800078e0041 */
[----:B------:R-:W-:Y:S02]  /*2560*/  DFMA R56, R56, R54, R10 ;  /* 0x000000363838722b */ /* 0x000fe4000000000a */
[----:B-1----:R-:W-:Y:S01]  /*2570*/  DFMA R6, R6, R58, -R50 ;  /* 0x0000003a0606722b */ /* 0x002fe20000000832 */
[----:B------:R-:W-:Y:S02]  /*2580*/  FSEL R54, R28, R12, !P1 ;  /* 0x0000000c1c367208 */ /* 0x000fe40004800000 */
[----:B------:R-:W-:-:S03]  /*2590*/  FSEL R55, R29, R13, !P1 ;  /* 0x0000000d1d377208 */ /* 0x000fc60004800000 */
[----:B------:R-:W-:Y:S01]  /*25a0*/  DMUL R66, R72, R56 ;  /* 0x0000003848427228 */ /* 0x000fe20000000000 */
[----:B------:R-:W-:Y:S01]  /*25b0*/  @!P1 IMAD.MOV R61, RZ, RZ, -R61 ;  /* 0x000000ffff3d9224 */ /* 0x000fe200078e0a3d */
[----:B------:R-:W-:Y:S01]  /*25c0*/  DSETP.GEU.AND P2, PT, R6, RZ, PT ;  /* 0x000000ff0600722a */ /* 0x000fe20003f4e000 */
[----:B------:R-:W-:Y:S02]  /*25d0*/  VIADD R65, R57, 0xfff00000 ;  /* 0xfff0000039417836 */ /* 0x000fe40000000000 */
[----:B------:R0:W1:Y:S01]  /*25e0*/  I2F.F64 R50, R61 ;  /* 0x0000003d00327312 */ /* 0x0000620000201c00 */
[----:B------:R-:W-:Y:S02]  /*25f0*/  IMAD.MOV.U32 R64, RZ, RZ, R56 ;  /* 0x000000ffff407224 */ /* 0x000fe400078e0038 */
[----:B------:R-:W-:Y:S01]  /*2600*/  DFMA R58, R66, -R66, R72 ;  /* 0x80000042423a722b */ /* 0x000fe20000000048 */
[----:B------:R-:W-:Y:S02]  /*2610*/  FSEL R4, R18, R52, !P2 ;  /* 0x0000003412047208 */ /* 0x000fe40005000000 */
[----:B------:R-:W-:-:S05]  /*2620*/  FSEL R5, R19, R53, !P2 ;  /* 0x0000003513057208 */ /* 0x000fca0005000000 */
[----:B------:R-:W-:Y:S01]  /*2630*/  DFMA R12, R58, R64, R66 ;  /* 0x000000403a0c722b */ /* 0x000fe20000000042 */
[----:B------:R-:W-:Y:S01]  /*2640*/  @!P2 IADD3 R60, PT, PT, -R60, RZ, RZ ;  /* 0x000000ff3c3ca210 */ /* 0x000fe20007ffe1ff */
[----:B0-----:R-:W-:Y:S09]  /*2650*/  @!P0 BRA `(.L_x_16) ;  /* 0x0000000000208947 */ /* 0x001ff20003800000 */
[----:B------:R-:W-:Y:S01]  /*2660*/  IMAD.MOV.U32 R64, RZ, RZ, R56 ;  /* 0x000000ffff407224 */ /* 0x000fe200078e0038 */
[----:B------:R-:W-:Y:S01]  /*2670*/  MOV R0, 0x26c0 ;  /* 0x000026c000007802 */ /* 0x000fe20000000f00 */
[----:B------:R-:W-:Y:S02]  /*2680*/  IMAD.MOV.U32 R11, RZ, RZ, R73 ;  /* 0x000000ffff0b7224 */ /* 0x000fe400078e0049 */
[----:B------:R-:W-:Y:S02]  /*2690*/  IMAD.MOV.U32 R12, RZ, RZ, R58 ;  /* 0x000000ffff0c7224 */ /* 0x000fe400078e003a */
[----:B------:R-:W-:-:S07]  /*26a0*/  IMAD.MOV.U32 R13, RZ, RZ, R59 ;  /* 0x000000ffff0d7224 */ /* 0x000fce00078e003b */
[----:B-1----:R-:W-:Y:S05]  /*26b0*/  CALL.REL.NOINC `($__internal_2_$__cuda_sm20_dsqrt_rn_f64_mediumpath_v1) ;  /* 0x0000001c00b07944 */ /* 0x002fea0003c00000 */
[----:B------:R-:W-:Y:S01]  /*26c0*/  IMAD.MOV.U32 R12, RZ, RZ, R10 ;  /* 0x000000ffff0c7224 */ /* 0x000fe200078e000a */
[----:B------:R-:W-:-:S07]  /*26d0*/  MOV R13, R9 ;  /* 0x00000009000d7202 */ /* 0x000fce0000000f00 */
.L_x_16:
        /* <DEDUP_REMOVED lines=10> */
[----:B------:R0:W2:Y:S01]  /*2780*/  I2F.F64 R52, R60 ;  /* 0x0000003c00347312 */ /* 0x0000a20000201c00 */
[----:B------:R-:W-:Y:S02]  /*2790*/  FSEL R10, R12, RZ, P1 ;  /* 0x000000ff0c0a7208 */ /* 0x000fe40000800000 */
[----:B------:R-:W-:-:S04]  /*27a0*/  FSEL R11, R13, RZ, P1 ;  /* 0x000000ff0d0b7208 */ /* 0x000fc80000800000 */
[----:B------:R-:W-:Y:S02]  /*27b0*/  DMUL R66, R6, R58 ;  /* 0x0000003a06427228 */ /* 0x000fe40000000000 */
[----:B------:R-:W-:Y:S01]  /*27c0*/  VIADD R65, R59, 0xfff00000 ;  /* 0xfff000003b417836 */ /* 0x000fe20000000000 */
[----:B-1----:R-:W-:Y:S01]  /*27d0*/  DMUL R50, R50, R10 ;  /* 0x0000000a32327228 */ /* 0x002fe20000000000 */
[----:B------:R-:W-:-:S04]  /*27e0*/  IMAD.MOV.U32 R64, RZ, RZ, R58 ;  /* 0x000000ffff407224 */ /* 0x000fc800078e003a */
[----:B------:R-:W-:-:S08]  /*27f0*/  DFMA R12, R66, -R66, R6 ;  /* 0x80000042420c722b */ /* 0x000fd00000000006 */
[----:B------:R-:W-:Y:S01]  /*2800*/  DFMA R10, R12, R64, R66 ;  /* 0x000000400c0a722b */ /* 0x000fe20000000042 */
[----:B0-2---:R-:W-:Y:S10]  /*2810*/  @!P0 BRA `(.L_x_17) ;  /* 0x00000000001c8947 */ /* 0x005ff40003800000 */
[----:B------:R-:W-:Y:S01]  /*2820*/  MOV R64, R58 ;  /* 0x0000003a00407202 */ /* 0x000fe20000000f00 */
[----:B------:R-:W-:Y:S01]  /*2830*/  IMAD.MOV.U32 R72, RZ, RZ, R6 ;  /* 0x000000ffff487224 */ /* 0x000fe200078e0006 */
[----:B------:R-:W-:Y:S01]  /*2840*/  MOV R0, 0x2880 ;  /* 0x0000288000007802 */ /* 0x000fe20000000f00 */
[----:B------:R-:W-:Y:S02]  /*2850*/  IMAD.MOV.U32 R11, RZ, RZ, R7 ;  /* 0x000000ffff0b7224 */ /* 0x000fe400078e0007 */
[----:B------:R-:W-:-:S07]  /*2860*/  IMAD.MOV.U32 R10, RZ, RZ, R56 ;  /* 0x000000ffff0a7224 */ /* 0x000fce00078e0038 */
[----:B------:R-:W-:Y:S05]  /*2870*/  CALL.REL.NOINC `($__internal_2_$__cuda_sm20_dsqrt_rn_f64_mediumpath_v1) ;  /* 0x0000001c00407944 */ /* 0x000fea0003c00000 */
[----:B------:R-:W-:-:S07]  /*2880*/  IMAD.MOV.U32 R11, RZ, RZ, R9 ;  /* 0x000000ffff0b7224 */ /* 0x000fce00078e0009 */
.L_x_17:
[----:B------:R-:W-:Y:S01]  /*2890*/  DADD R6, R54, R54 ;  /* 0x0000000036067229 */ /* 0x000fe20000000036 */
[----:B------:R-:W-:Y:S01]  /*28a0*/  UMOV UR6, 0x9ee75616 ;  /* 0x9ee7561600067882 */ /* 0x000fe20000000000 */
[----:B------:R-:W-:Y:S01]  /*28b0*/  UMOV UR7, 0x3cd203af ;  /* 0x3cd203af00077882 */ /* 0x000fe20000000000 */
[----:B------:R-:W0:Y:S01]  /*28c0*/  LDC.64 R62, c[0x0][0x3a0] ;  /* 0x0000e800ff3e7b82 */ /* 0x000e220000000a00 */
[----:B------:R-:W-:Y:S01]  /*28d0*/  UMOV UR8, UR7 ;  /* 0x0000000700087c82 */ /* 0x000fe20008000000 */
[----:B------:R-:W-:Y:S01]  /*28e0*/  DFMA R4, -R4, R4, 1 ;  /* 0x3ff000000404742b */ /* 0x000fe20000000104 */
[----:B------:R-:W-:Y:S01]  /*28f0*/  IMAD.U32 R12, RZ, RZ, UR8 ;  /* 0x00000008ff0c7e24 */ /* 0x000fe2000f8e00ff */
[----:B------:R-:W-:Y:S01]  /*2900*/  FSEL R10, R10, RZ, P2 ;  /* 0x000000ff0a0a7208 */ /* 0x000fe20001000000 */
[CC--:B------:R-:W-:Y:S01]  /*2910*/  DFMA R6, R54.reuse, R54.reuse, -R6 ;  /* 0x000000363606722b */ /* 0x0c0fe20000000806 */
[----:B------:R-:W-:Y:S01]  /*2920*/  FSEL R11, R11, RZ, P2 ;  /* 0x000000ff0b0b7208 */ /* 0x000fe20001000000 */
[----:B------:R-:W-:-:S05]  /*2930*/  DFMA R54, R54, R54, R14 ;  /* 0x000000363636722b */ /* 0x000fca000000000e */
[----:B------:R-:W-:Y:S02]  /*2940*/  DMUL R52, R52, R10 ;  /* 0x0000000a34347228 */ /* 0x000fe40000000000 */
[----:B------:R-:W-:-:S08]  /*2950*/  DADD R6, R6, R14 ;  /* 0x0000000006067229 */ /* 0x000fd0000000000e */
[----:B------:R-:W-:Y:S02]  /*2960*/  DSETP.MAX.AND P0, P1, R6, UR6, PT ;  /* 0x0000000606007e2a */ /* 0x000fe4000b90f000 */
[----:B------:R-:W-:-:S04]  /*2970*/  MOV R0, R7 ;  /* 0x0000000700007202 */ /* 0x000fc80000000f00 */
[----:B------:R-:W-:Y:S01]  /*2980*/  FSEL R9, R0, UR8, P0 ;  /* 0x0000000800097c08 */ /* 0x000fe20008000000 */
[----:B------:R-:W-:Y:S01]  /*2990*/  UMOV UR8, UR6 ;  /* 0x0000000600087c82 */ /* 0x000fe20008000000 */
[----:B------:R-:W-:Y:S01]  /*29a0*/  IMAD.MOV.U32 R0, RZ, RZ, R5 ;  /* 0x000000ffff007224 */ /* 0x000fe200078e0005 */
[----:B------:R-:W-:Y:S01]  /*29b0*/  SEL R6, R6, UR8, P0 ;  /* 0x0000000806067c07 */ /* 0x000fe20008000000 */
[----:B------:R-:W-:Y:S01]  /*29c0*/  DSETP.MAX.AND P3, P0, R4, UR6, PT ;  /* 0x0000000604007e2a */ /* 0x000fe2000b86f000 */
[----:B------:R-:W-:-:S03]  /*29d0*/  UMOV UR8, UR7 ;  /* 0x0000000700087c82 */ /* 0x000fc60008000000 */
        /* <DEDUP_REMOVED lines=18> */
[----:B------:R-:W-:Y:S01]  /*2b00*/  FSETP.GT.AND P0, PT, |R0|, 1.469367938527859385e-39, PT ;  /* 0x001000000000780b */ /* 0x000fe20003f04200 */
[----:B------:R-:W-:-:S05]  /*2b10*/  IMAD.MOV.U32 R0, RZ, RZ, R4 ;  /* 0x000000ffff007224 */ /* 0x000fca00078e0004 */
[----:B------:R-:W-:-:S07]  /*2b20*/  SEL R58, R0, UR6, P3 ;  /* 0x00000006003a7c07 */ /* 0x000fce0009800000 */
[----:B------:R-:W-:Y:S05]  /*2b30*/  @P0 BRA P1, `(.L_x_18) ;  /* 0x0000000000200947 */ /* 0x000fea0000800000 */
[----:B------:R-:W-:Y:S01]  /*2b40*/  MOV R80, R56 ;  /* 0x0000003800507202 */ /* 0x000fe20000000f00 */
[----:B------:R-:W-:Y:S01]  /*2b50*/  IMAD.MOV.U32 R81, RZ, RZ, R57 ;  /* 0x000000ffff517224 */ /* 0x000fe200078e0039 */
[----:B------:R-:W-:Y:S01]  /*2b60*/  MOV R0, 0x2ba0 ;  /* 0x00002ba000007802 */ /* 0x000fe20000000f00 */
[----:B------:R-:W-:Y:S02]  /*2b70*/  IMAD.MOV.U32 R78, RZ, RZ, R6 ;  /* 0x000000ffff4e7224 */ /* 0x000fe400078e0006 */
[----:B------:R-:W-:-:S07]  /*2b80*/  IMAD.MOV.U32 R79, RZ, RZ, R7 ;  /* 0x000000ffff4f7224 */ /* 0x000fce00078e0007 */
[----:B------:R-:W-:Y:S05]  /*2b90*/  CALL.REL.NOINC `($__internal_1_$__cuda_sm20_div_rn_f64_full) ;  /* 0x0000001400107944 */ /* 0x000fea0003c00000 */
[----:B------:R-:W-:Y:S02]  /*2ba0*/  IMAD.MOV.U32 R62, RZ, RZ, R86 ;  /* 0x000000ffff3e7224 */ /* 0x000fe400078e0056 */
[----:B------:R-:W-:-:S07]  /*2bb0*/  IMAD.MOV.U32 R63, RZ, RZ, R87 ;  /* 0x000000ffff3f7224 */ /* 0x000fce00078e0057 */
.L_x_18:
[----:B------:R-:W0:Y:S01]  /*2bc0*/  MUFU.RCP64H R11, R59 ;  /* 0x0000003b000b7308 */ /* 0x000e220000001800 */
[----:B------:R-:W-:Y:S01]  /*2bd0*/  MOV R10, 0x1 ;  /* 0x00000001000a7802 */ /* 0x000fe20000000f00 */
        /* <DEDUP_REMOVED lines=21> */
.L_x_19:
[----:B------:R-:W0:Y:S01]  /*2d30*/  MUFU.RCP64H R13, R7 ;  /* 0x00000007000d7308 */ /* 0x000e220000001800 */
[----:B------:R-:W-:Y:S01]  /*2d40*/  IMAD.MOV.U32 R12, RZ, RZ, 0x1 ;  /* 0x00000001ff0c7424 */ /* 0x000fe200078e00ff */
        /* <DEDUP_REMOVED lines=15> */
[----:B------:R-:W-:Y:S01]  /*2e40*/  MOV R78, R6 ;  /* 0x00000006004e7202 */ /* 0x000fe20000000f00 */
[----:B------:R-:W-:Y:S01]  /*2e50*/  IMAD.MOV.U32 R79, RZ, RZ, R7 ;  /* 0x000000ffff4f7224 */ /* 0x000fe200078e0007 */
[----:B------:R-:W-:-:S07]  /*2e60*/  MOV R0, 0x2e80 ;  /* 0x00002e8000007802 */ /* 0x000fce0000000f00 */
[----:B------:R-:W-:Y:S05]  /*2e70*/  CALL.REL.NOINC `($__internal_1_$__cuda_sm20_div_rn_f64_full) ;  /* 0x0000001000587944 */ /* 0x000fea0003c00000 */
.L_x_20:
[-C--:B------:R-:W-:Y:S01]  /*2e80*/  DFMA R6, R50, R16.reuse, R28 ;  /* 0x000000103206722b */ /* 0x080fe2000000001c */
[----:B------:R-:W0:Y:S01]  /*2e90*/  LDC.64 R56, c[0x0][0x3a0] ;  /* 0x0000e800ff387b82 */ /* 0x000e220000000a00 */
[----:B------:R-:W-:Y:S01]  /*2ea0*/  DFMA R10, R52, R16, R18 ;  /* 0x00000010340a722b */ /* 0x000fe20000000012 */
[----:B------:R-:W-:Y:S01]  /*2eb0*/  IMAD.MOV.U32 R9, RZ, RZ, 0x80000 ;  /* 0x00080000ff097424 */ /* 0x000fe200078e00ff */
[----:B------:R-:W-:Y:S01]  /*2ec0*/  MOV R66, 0x0 ;  /* 0x0000000000427802 */ /* 0x000fe20000000f00 */
[----:B------:R-:W-:-:S03]  /*2ed0*/  IMAD.MOV.U32 R67, RZ, RZ, 0x3fd80000 ;  /* 0x3fd80000ff437424 */ /* 0x000fc600078e00ff */
[----:B------:R-:W-:Y:S01]  /*2ee0*/  DADD R12, R6, R6 ;  /* 0x00000000060c7229 */ /* 0x000fe20000000006 */
[----:B------:R-:W1:Y:S01]  /*2ef0*/  LDC.64 R68, c[0x0][0x3a8] ;  /* 0x0000ea00ff447b82 */ /* 0x000e620000000a00 */
[----:B------:R-:W-:Y:S02]  /*2f00*/  DSETP.MAX.AND P0, P1, R10, -1, PT ;  /* 0xbff000000a00742a */ /* 0x000fe4000390f000 */
        /* <DEDUP_REMOVED lines=10> */
[----:B------:R-:W-:Y:S02]  /*2fb0*/  IMAD.MOV.U32 R0, RZ, RZ, R13 ;  /* 0x000000ffff007224 */ /* 0x000fe400078e000d */
        /* <DEDUP_REMOVED lines=11> */
[----:B------:R-:W-:Y:S02]  /*3070*/  DADD R58, -R12, 1 ;  /* 0x3ff000000c3a7429 */ /* 0x000fe40000000100 */
[----:B------:R-:W-:-:S06]  /*3080*/  DFMA R64, R72, -R64, 1 ;  /* 0x3ff000004840742b */ /* 0x000fcc0000000840 */
[----:B------:R-:W-:Y:S02]  /*3090*/  DSETP.MAX.AND P0, P1, RZ, R58, PT ;  /* 0x0000003aff00722a */ /* 0x000fe4000390f000 */
[----:B------:R-:W-:Y:S02]  /*30a0*/  IMAD.MOV.U32 R9, RZ, RZ, R58 ;  /* 0x000000ffff097224 */ /* 0x000fe400078e003a */
[----:B------:R-:W-:Y:S02]  /*30b0*/  IMAD.MOV.U32 R58, RZ, RZ, RZ ;  /* 0x000000ffff3a7224 */ /* 0x000fe400078e00ff */
[----:B------:R-:W-:Y:S01]  /*30c0*/  FSEL R75, R0, R59, P0 ;  /* 0x0000003b004b7208 */ /* 0x000fe20000000000 */
[----:B------:R-:W-:Y:S02]  /*30d0*/  DFMA R66, R64, R66, 0.5 ;  /* 0x3fe000004042742b */ /* 0x000fe40000000042 */
[----:B------:R-:W-:Y:S01]  /*30e0*/  DMUL R70, R10, R64 ;  /* 0x000000400a467228 */ /* 0x000fe20000000000 */
[----:B------:R-:W-:Y:S01]  /*30f0*/  SEL R58, R58, R9, P0 ;  /* 0x000000093a3a7207 */ /* 0x000fe20000000000 */
[----:B------:R-:W-:Y:S01]  /*3100*/  DMUL R64, R12, R26 ;  /* 0x0000001a0c407228 */ /* 0x000fe20000000000 */
[----:B------:R-:W-:-:S02]  /*3110*/  ISETP.GE.U32.AND P0, PT, R10, 0x7ca00000, PT ;  /* 0x7ca000000a00780c */ /* 0x000fc40003f06070 */
        /* <DEDUP_REMOVED lines=8> */
[----:B------:R-:W-:Y:S01]  /*31a0*/  VIADD R65, R13, 0xfff00000 ;  /* 0xfff000000d417836 */ /* 0x000fe20000000000 */
[----:B------:R-:W-:Y:S01]  /*31b0*/  @!P1 IADD3 R61, PT, PT, -R61, RZ, RZ ;  /* 0x000000ff3d3d9210 */ /* 0x000fe20007ffe1ff */
[----:B------:R-:W-:-:S03]  /*31c0*/  IMAD.MOV.U32 R64, RZ, RZ, R12 ;  /* 0x000000ffff407224 */ /* 0x000fc600078e000c */
[----:B------:R-:W-:Y:S01]  /*31d0*/  DSETP.GEU.AND P2, PT, R68, RZ, PT ;  /* 0x000000ff4400722a */ /* 0x000fe20003f4e000 */
[----:B------:R0:W1:Y:S01]  /*31e0*/  I2F.F64 R58, R61 ;  /* 0x0000003d003a7312 */ /* 0x0000620000201c00 */
[----:B------:R-:W-:Y:S01]  /*31f0*/  DFMA R76, R66, -R66, R72 ;  /* 0x80000042424c722b */ /* 0x000fe20000000048 */
[----:B------:R-:W-:-:S03]  /*3200*/  IMAD.MOV.U32 R7, RZ, RZ, R61 ;  /* 0x000000ffff077224 */ /* 0x000fc600078e003d */
[----:B------:R-:W-:Y:S02]  /*3210*/  FSEL R70, R18, R62, !P2 ;  /* 0x0000003e12467208 */ /* 0x000fe40005000000 */
[----:B------:R-:W-:Y:S02]  /*3220*/  FSEL R71, R19, R63, !P2 ;  /* 0x0000003f13477208 */ /* 0x000fe40005000000 */
[----:B------:R-:W-:-:S04]  /*3230*/  DFMA R74, R76, R64, R66 ;  /* 0x000000404c4a722b */ /* 0x000fc80000000042 */
[----:B------:R-:W-:-:S04]  /*3240*/  @!P2 IMAD.MOV R60, RZ, RZ, -R60 ;  /* 0x000000ffff3ca224 */ /* 0x000fc800078e0a3c */
[----:B------:R-:W-:Y:S01]  /*3250*/  IMAD.MOV.U32 R6, RZ, RZ, R60 ;  /* 0x000000ffff067224 */ /* 0x000fe200078e003c */
[----:B01----:R-:W-:Y:S06]  /*3260*/  @!P0 BRA `(.L_x_21) ;  /* 0x0000000000208947 */ /* 0x003fec0003800000 */
[----:B------:R-:W-:Y:S01]  /*3270*/  MOV R64, R12 ;  /* 0x0000000c00407202 */ /* 0x000fe20000000f00 */
[----:B------:R-:W-:Y:S01]  /*3280*/  IMAD.MOV.U32 R11, RZ, RZ, R73 ;  /* 0x000000ffff0b7224 */ /* 0x000fe200078e0049 */
[----:B------:R-:W-:Y:S01]  /*3290*/  MOV R0, 0x32d0 ;  /* 0x000032d000007802 */ /* 0x000fe20000000f00 */
[----:B------:R-:W-:Y:S02]  /*32a0*/  IMAD.MOV.U32 R12, RZ, RZ, R76 ;  /* 0x000000ffff0c7224 */ /* 0x000fe400078e004c */
[----:B------:R-:W-:-:S07]  /*32b0*/  IMAD.MOV.U32 R13, RZ, RZ, R77 ;  /* 0x000000ffff0d7224 */ /* 0x000fce00078e004d */
[----:B------:R-:W-:Y:S05]  /*32c0*/  CALL.REL.NOINC `($__internal_2_$__cuda_sm20_dsqrt_rn_f64_mediumpath_v1) ;  /* 0x0000001000ac7944 */ /* 0x000fea0003c00000 */
[----:B------:R-:W-:Y:S02]  /*32d0*/  IMAD.MOV.U32 R74, RZ, RZ, R10 ;  /* 0x000000ffff4a7224 */ /* 0x000fe400078e000a */
[----:B------:R-:W-:-:S07]  /*32e0*/  IMAD.MOV.U32 R75, RZ, RZ, R9 ;  /* 0x000000ffff4b7224 */ /* 0x000fce00078e0009 */
.L_x_21:
[----:B------:R-:W0:Y:S01]  /*32f0*/  MUFU.RSQ64H R11, R69 ;  /* 0x00000045000b7308 */ /* 0x000e220000001c00 */
[----:B------:R-:W-:Y:S01]  /*3300*/  IADD3 R10, PT, PT, R69, -0x3500000, RZ ;  /* 0xfcb00000450a7810 */ /* 0x000fe20007ffe0ff */
[----:B------:R-:W-:Y:S01]  /*3310*/  IMAD.MOV.U32 R60, RZ, RZ, 0x0 ;  /* 0x00000000ff3c7424 */ /* 0x000fe200078e00ff */
[----:B------:R-:W-:Y:S01]  /*3320*/  FSEL R62, R74, RZ, P1 ;  /* 0x000000ff4a3e7208 */ /* 0x000fe20000800000 */
[----:B------:R-:W-:Y:S01]  /*3330*/  IMAD.MOV.U32 R61, RZ, RZ, 0x3fd80000 ;  /* 0x3fd80000ff3d7424 */ /* 0x000fe200078e00ff */
[----:B------:R-:W-:Y:S02]  /*3340*/  ISETP.GE.U32.AND P0, PT, R10, 0x7ca00000, PT ;  /* 0x7ca000000a00780c */ /* 0x000fe40003f06070 */
[----:B------:R-:W-:Y:S01]  /*3350*/  FSEL R63, R75, RZ, P1 ;  /* 0x000000ff4b3f7208 */ /* 0x000fe20000800000 */
[----:B0-----:R-:W-:-:S08]  /*3360*/  DMUL R12, R10, R10 ;  /* 0x0000000a0a0c7228 */ /* 0x001fd00000000000 */
[----:B------:R-:W-:-:S08]  /*3370*/  DFMA R12, R68, -R12, 1 ;  /* 0x3ff00000440c742b */ /* 0x000fd0000000080c */
[----:B------:R-:W-:Y:S02]  /*3380*/  DFMA R60, R12, R60, 0.5 ;  /* 0x3fe000000c3c742b */ /* 0x000fe4000000003c */
[----:B------:R-:W-:-:S08]  /*3390*/  DMUL R12, R10, R12 ;  /* 0x0000000c0a0c7228 */ /* 0x000fd00000000000 */
[----:B------:R-:W-:Y:S01]  /*33a0*/  DFMA R66, R60, R12, R10 ;  /* 0x0000000c3c42722b */ /* 0x000fe2000000000a */
[----:B------:R0:W1:Y:S07]  /*33b0*/  I2F.F64 R60, R6 ;  /* 0x00000006003c7312 */ /* 0x00006e0000201c00 */
[----:B------:R-:W-:Y:S02]  /*33c0*/  DMUL R76, R68, R66 ;  /* 0x00000042444c7228 */ /* 0x000fe40000000000 */
[----:B------:R-:W-:-:S02]  /*33d0*/  VIADD R65, R67, 0xfff00000 ;  /* 0xfff0000043417836 */ /* 0x000fc40000000000 */
[----:B------:R-:W-:-:S04]  /*33e0*/  IMAD.MOV.U32 R64, RZ, RZ, R66 ;  /* 0x000000ffff407224 */ /* 0x000fc800078e0042 */
[----:B------:R-:W-:-:S08]  /*33f0*/  DFMA R78, R76, -R76, R68 ;  /* 0x8000004c4c4e722b */ /* 0x000fd00000000044 */
[----:B------:R-:W-:Y:S01]  /*3400*/  DFMA R12, R78, R64, R76 ;  /* 0x000000404e0c722b */ /* 0x000fe2000000004c */
[----:B01----:R-:W-:Y:S10]  /*3410*/  @!P0 BRA `(.L_x_22) ;  /* 0x00000000002c8947 */ /* 0x003ff40003800000 */
[----:B------:R-:W-:Y:S01]  /*3420*/  IMAD.MOV.U32 R64, RZ, RZ, R66 ;  /* 0x000000ffff407224 */ /* 0x000fe200078e0042 */
[----:B------:R-:W-:Y:S01]  /*3430*/  MOV R72, R68 ;  /* 0x0000004400487202 */ /* 0x000fe20000000f00 */
[----:B------:R-:W-:Y:S01]  /*3440*/  IMAD.MOV.U32 R11, RZ, RZ, R69 ;  /* 0x000000ffff0b7224 */ /* 0x000fe200078e0045 */
[----:B------:R-:W-:Y:S01]  /*3450*/  MOV R0, 0x34b0 ;  /* 0x000034b000007802 */ /* 0x000fe20000000f00 */
[----:B------:R-:W-:Y:S02]  /*3460*/  IMAD.MOV.U32 R12, RZ, RZ, R78 ;  /* 0x000000ffff0c7224 */ /* 0x000fe400078e004e */
[----:B------:R-:W-:Y:S02]  /*3470*/  IMAD.MOV.U32 R13, RZ, RZ, R79 ;  /* 0x000000ffff0d7224 */ /* 0x000fe400078e004f */
[----:B------:R-:W-:Y:S02]  /*3480*/  IMAD.MOV.U32 R66, RZ, RZ, R76 ;  /* 0x000000ffff427224 */ /* 0x000fe400078e004c */
[----:B------:R-:W-:-:S07]  /*3490*/  IMAD.MOV.U32 R67, RZ, RZ, R77 ;  /* 0x000000ffff437224 */ /* 0x000fce00078e004d */
[----:B------:R-:W-:Y:S05]  /*34a0*/  CALL.REL.NOINC `($__internal_2_$__cuda_sm20_dsqrt_rn_f64_mediumpath_v1) ;  /* 0x0000001000347944 */ /* 0x000fea0003c00000 */
[----:B------:R-:W-:Y:S01]  /*34b0*/  MOV R12, R10 ;  /* 0x0000000a000c7202 */ /* 0x000fe20000000f00 */
[----:B------:R-:W-:-:S07]  /*34c0*/  IMAD.MOV.U32 R13, RZ, RZ, R9 ;  /* 0x000000ffff0d7224 */ /* 0x000fce00078e0009 */
.L_x_22:
        /* <DEDUP_REMOVED lines=8> */
[----:B------:R-:W-:Y:S01]  /*3550*/  DFMA R10, R4, R4, -R10 ;  /* 0x00000004040a722b */ /* 0x000fe2000000080a */
[----:B------:R-:W-:-:S07]  /*3560*/  FSEL R75, R13, RZ, P2 ;  /* 0x000000ff0d4b7208 */ /* 0x000fce0001000000 */
[----:B------:R-:W-:-:S08]  /*3570*/  DADD R10, R10, R14 ;  /* 0x000000000a0a7229 */ /* 0x000fd0000000000e */
[----:B------:R-:W-:Y:S02]  /*3580*/  DSETP.MAX.AND P0, P1, R10, UR6, PT ;  /* 0x000000060a007e2a */ /* 0x000fe4000b90f000 */
[----:B------:R-:W-:-:S05]  /*3590*/  IMAD.MOV.U32 R0, RZ, RZ, R11 ;  /* 0x000000ffff007224 */ /* 0x000fca00078e000b */
[----:B------:R-:W-:Y:S01]  /*35a0*/  FSEL R65, R0, UR8, P0 ;  /* 0x0000000800417c08 */ /* 0x000fe20008000000 */
[----:B------:R-:W-:Y:S01]  /*35b0*/  UMOV UR8, UR6 ;  /* 0x0000000600087c82 */ /* 0x000fe20008000000 */
[----:B------:R-:W-:Y:S01]  /*35c0*/  IMAD.MOV.U32 R0, RZ, RZ, R71 ;  /* 0x000000ffff007224 */ /* 0x000fe200078e0047 */
[----:B------:R-:W-:Y:S01]  /*35d0*/  SEL R64, R10, UR8, P0 ;  /* 0x000000080a407c07 */ /* 0x000fe20008000000 */
[----:B------:R-:W-:Y:S01]  /*35e0*/  IMAD.MOV.U32 R10, RZ, RZ, 0x1 ;  /* 0x00000001ff0a7424 */ /* 0x000fe200078e00ff */
[----:B------:R-:W-:Y:S01]  /*35f0*/  DSETP.MAX.AND P3, P0, R70, UR6, PT ;  /* 0x0000000646007e2a */ /* 0x000fe2000b86f000 */
[----:B------:R-:W-:Y:S01]  /*3600*/  UMOV UR8, UR7 ;  /* 0x0000000700087c82 */ /* 0x000fe20008000000 */
[----:B------:R-:W-:Y:S02]  /*3610*/  @P1 LOP3.LUT R65, R9, 0x80000, RZ, 0xfc, !PT ;  /* 0x0008000009411812 */ /* 0x000fe400078efcff */
[----:B------:R-:W-:Y:S02]  /*3620*/  MOV R9, UR8 ;  /* 0x0000000800097c02 */ /* 0x000fe40008000f00 */
[----:B------:R-:W1:Y:S02]  /*3630*/  MUFU.RCP64H R11, R65 ;  /* 0x00000041000b7308 */ /* 0x000e640000001800 */
[----:B-1----:R-:W-:-:S08]  /*3640*/  DFMA R66, -R64, R10, 1 ;  /* 0x3ff000004042742b */ /* 0x002fd0000000010a */
[----:B------:R-:W-:-:S08]  /*3650*/  DFMA R66, R66, R66, R66 ;  /* 0x000000424242722b */ /* 0x000fd00000000042 */
[----:B------:R-:W-:Y:S02]  /*3660*/  DFMA R10, R10, R66, R10 ;  /* 0x000000420a0a722b */ /* 0x000fe4000000000a */
[----:B------:R-:W-:-:S06]  /*3670*/  DFMA R66, R4, R4, R14 ;  /* 0x000000040442722b */ /* 0x000fcc000000000e */
[----:B------:R-:W-:Y:S02]  /*3680*/  DFMA R4, -R64, R10, 1 ;  /* 0x3ff000004004742b */ /* 0x000fe4000000010a */
[----:B0-----:R-:W-:-:S06]  /*3690*/  DFMA R68, R68, -UR18, R66 ;  /* 0x8000001244447c2b */ /* 0x001fcc0008000042 */
[----:B------:R-:W-:-:S04]  /*36a0*/  DFMA R4, R10, R4, R10 ;  /* 0x000000040a04722b */ /* 0x000fc8000000000a */
[----:B------:R-:W-:-:S04]  /*36b0*/  FSETP.GEU.AND P1, PT, |R69|, 6.5827683646048100446e-37, PT ;  /* 0x036000004500780b */ /* 0x000fc80003f2e200 */
        /* <DEDUP_REMOVED lines=16> */
[----:B------:R-:W-:Y:S01]  /*37c0*/  MOV R4, R86 ;  /* 0x0000005600047202 */ /* 0x000fe20000000f00 */
[----:B------:R-:W-:-:S07]  /*37d0*/  IMAD.MOV.U32 R5, RZ, RZ, R87 ;  /* 0x000000ffff057224 */ /* 0x000fce00078e0057 */
.L_x_23:
        /* <DEDUP_REMOVED lines=21> */
[----:B------:R-:W-:Y:S01]  /*3930*/  IMAD.MOV.U32 R10, RZ, RZ, R86 ;  /* 0x000000ffff0a7224 */ /* 0x000fe200078e0056 */
[----:B------:R-:W-:-:S07]  /*3940*/  MOV R11, R87 ;  /* 0x00000057000b7202 */ /* 0x000fce0000000f00 */
.L_x_24:
        /* <DEDUP_REMOVED lines=21> */
.L_x_25:
[----:B------:R-:W-:Y:S01]  /*3aa0*/  DFMA R36, R44, 2, R36 ;  /* 0x400000002c24782b */ /* 0x000fe20000000024 */
[----:B------:R-:W0:Y:S01]  /*3ab0*/  LDC.64 R10, c[0x0][0x3a0] ;  /* 0x0000e800ff0a7b82 */ /* 0x000e220000000a00 */
[----:B------:R-:W-:Y:S01]  /*3ac0*/  DFMA R34, R42, 2, R34 ;  /* 0x400000002a22782b */ /* 0x000fe20000000022 */
[----:B------:R-:W-:Y:S01]  /*3ad0*/  UIADD3 UR4, UPT, UPT, UR4, 0x1, URZ ;  /* 0x0000000104047890 */ /* 0x000fe2000fffe0ff */
[----:B------:R-:W-:Y:S02]  /*3ae0*/  DFMA R38, R46, 2, R38 ;  /* 0x400000002e26782b */ /* 0x000fe40000000026 */
[----:B------:R-:W-:Y:S01]  /*3af0*/  DFMA R40, R48, 2, R40 ;  /* 0x400000003028782b */ /* 0x000fe20000000028 */
[----:B------:R-:W-:Y:S01]  /*3b00*/  UISETP.NE.AND UP0, UPT, UR4, 0x40, UPT ;  /* 0x000000400400788c */ /* 0x000fe2000bf05270 */
[----:B------:R-:W-:Y:S02]  /*3b10*/  DFMA R36, R52, 2, R36 ;  /* 0x400000003424782b */ /* 0x000fe40000000024 */
[----:B------:R-:W-:-:S02]  /*3b20*/  DFMA R34, R50, 2, R34 ;  /* 0x400000003222782b */ /* 0x000fc40000000022 */
[----:B------:R-:W-:Y:S02]  /*3b30*/  DFMA R38, R54, 2, R38 ;  /* 0x400000003626782b */ /* 0x000fe40000000026 */
[----:B------:R-:W-:Y:S02]  /*3b40*/  DFMA R40, R56, 2, R40 ;  /* 0x400000003828782b */ /* 0x000fe40000000028 */
[----:B------:R-:W-:Y:S02]  /*3b50*/  DFMA R36, R60, R74, R36 ;  /* 0x0000004a3c24722b */ /* 0x000fe40000000024 */
[----:B------:R-:W-:Y:S02]  /*3b60*/  DFMA R34, R58, R62, R34 ;  /* 0x0000003e3a22722b */ /* 0x000fe40000000022 */
[----:B------:R-:W-:Y:S01]  /*3b70*/  DADD R38, R4, R38 ;  /* 0x0000000004267229 */ /* 0x000fe20000000026 */
[----:B------:R-:W-:-:S03]  /*3b80*/  IMAD.MOV.U32 R4, RZ, RZ, 0x80000 ;  /* 0x00080000ff047424 */ /* 0x000fc600078e00ff */
[-C--:B------:R-:W-:Y:S02]  /*3b90*/  DFMA R36, R36, R2.reuse, R18 ;  /* 0x000000022424722b */ /* 0x080fe40000000012 */
[-C--:B------:R-:W-:Y:S02]  /*3ba0*/  DFMA R34, R34, R2.reuse, R28 ;  /* 0x000000022222722b */ /* 0x080fe4000000001c */
[----:B0-----:R-:W-:Y:S02]  /*3bb0*/  DFMA R70, -R70, UR18, R10 ;  /* 0x0000001246467c2b */ /* 0x001fe4000800010a */
[----:B------:R-:W-:Y:S02]  /*3bc0*/  DFMA R32, R38, R2, R32 ;  /* 0x000000022620722b */ /* 0x000fe40000000020 */
[----:B------:R-:W-:Y:S02]  /*3bd0*/  DSETP.MAX.AND P0, P1, R36, -1, PT ;  /* 0xbff000002400742a */ /* 0x000fe4000390f000 */
[----:B------:R-:W-:Y:S01]  /*3be0*/  IMAD.MOV.U32 R0, RZ, RZ, R37 ;  /* 0x000000ffff007224 */ /* 0x000fe200078e0025 */
[----:B------:R-:W-:Y:S01]  /*3bf0*/  DSETP.MAX.AND P2, P3, R24, R34, PT ;  /* 0x000000221800722a */ /* 0x000fe20003b4f000 */
[----:B------:R-:W-:Y:S01]  /*3c00*/  MOV R9, R34 ;  /* 0x0000002200097202 */ /* 0x000fe20000000f00 */
[----:B------:R-:W-:-:S02]  /*3c10*/  DFMA R70, R70, UR18, R86 ;  /* 0x0000001246467c2b */ /* 0x000fc40008000056 */
[----:B------:R-:W-:Y:S01]  /*3c20*/  FSEL R5, R0, -1.875, P0 ;  /* 0xbff0000000057808 */ /* 0x000fe20000000000 */
[----:B------:R-:W-:-:S05]  /*3c30*/  IMAD.MOV.U32 R0, RZ, RZ, R24 ;  /* 0x000000ffff007224 */ /* 0x000fca00078e0018 */
[----:B------:R-:W-:Y:S01]  /*3c40*/  SEL R28, R0, R9, P2 ;  /* 0x00000009001c7207 */ /* 0x000fe20001000000 */
[----:B------:R-:W-:Y:S01]  /*3c50*/  IMAD.MOV.U32 R0, RZ, RZ, R25 ;  /* 0x000000ffff007224 */ /* 0x000fe200078e0019 */
[----:B------:R-:W-:Y:S01]  /*3c60*/  @P1 LOP3.LUT R5, R4, 0xbff00000, RZ, 0xfc, !PT ;  /* 0xbff0000004051812 */ /* 0x000fe200078efcff */
[----:B------:R-:W-:Y:S01]  /*3c70*/  DADD R40, R70, R40 ;  /* 0x0000000046287229 */ /* 0x000fe20000000028 */
[----:B------:R-:W-:Y:S01]  /*3c80*/  SEL R4, R36, RZ, P0 ;  /* 0x000000ff24047207 */ /* 0x000fe20000000000 */
[----:B------:R-:W-:Y:S01]  /*3c90*/  IMAD.MOV.U32 R9, RZ, RZ, 0x80000 ;  /* 0x00080000ff097424 */ /* 0x000fe200078e00ff */
[----:B------:R-:W-:Y:S01]  /*3ca0*/  FSEL R29, R0, R35, P2 ;  /* 0x00000023001d7208 */ /* 0x000fe20001000000 */
[----:B------:R-:W-:Y:S01]  /*3cb0*/  IMAD.MOV.U32 R0, RZ, RZ, R5 ;  /* 0x000000ffff007224 */ /* 0x000fe200078e0005 */
[----:B------:R-:W-:Y:S02]  /*3cc0*/  @P3 LOP3.LUT R29, R35, 0x80000, RZ, 0xfc, !PT ;  /* 0x00080000231d3812 */ /* 0x000fe400078efcff */
[----:B------:R-:W-:-:S02]  /*3cd0*/  DSETP.MIN.AND P0, P1, R4, 1, PT ;  /* 0x3ff000000400742a */ /* 0x000fc40003900000 */
[----:B------:R-:W-:-:S04]  /*3ce0*/  DFMA R30, R40, R2, R30 ;  /* 0x00000002281e722b */ /* 0x000fc8000000001e */
[----:B------:R-:W-:Y:S02]  /*3cf0*/  FSEL R19, R0, 1.875, P0 ;  /* 0x3ff0000000137808 */ /* 0x000fe40000000000 */
[----:B------:R-:W-:-:S06]  /*3d00*/  SEL R18, R4, RZ, P0 ;  /* 0x000000ff04127207 */ /* 0x000fcc0000000000 */
[----:B------:R-:W-:Y:S01]  /*3d10*/  @P1 LOP3.LUT R19, R9, 0x3ff00000, RZ, 0xfc, !PT ;  /* 0x3ff0000009131812 */ /* 0x000fe200078efcff */
[----:B------:R-:W-:Y:S06]  /*3d20*/  BRA.U UP0, `(.L_x_26) ;  /* 0xffffffcd00b47547 */ /* 0x000fec000b83ffff */
[----:B------:R-:W-:Y:S01]  /*3d30*/  VIADD R8, R8, 0x1 ;  /* 0x0000000108087836 */ /* 0x000fe20000000000 */
[----:B------:R-:W-:Y:S06]  /*3d40*/  BRA `(.L_x_27) ;  /* 0xffffffc800d47947 */ /* 0x000fec000383ffff */
        .weak           $__internal_0_$__cuda_sm20_dblrcp_rn_slowpath_v3
        .type           $__internal_0_$__cuda_sm20_dblrcp_rn_slowpath_v3,@function
        .size           $__internal_0_$__cuda_sm20_dblrcp_rn_slowpath_v3,($__internal_1_$__cuda_sm20_div_rn_f64_full - $__internal_0_$__cuda_sm20_dblrcp_rn_slowpath_v3)
$__internal_0_$__cuda_sm20_dblrcp_rn_slowpath_v3:
[----:B------:R-:W-:-:S14]  /*3d50*/  DSETP.GTU.AND P0, PT, |R34|, +INF , PT ;  /* 0x7ff000002200742a */ /* 0x000fdc0003f0c200 */
[----:B------:R-:W-:Y:S05]  /*3d60*/  @P0 BRA `(.L_x_28) ;  /* 0x0000000000800947 */ /* 0x000fea0003800000 */
[----:B------:R-:W-:-:S04]  /*3d70*/  LOP3.LUT R10, R35, 0x7fffffff, RZ, 0xc0, !PT ;  /* 0x7fffffff230a7812 */ /* 0x000fc800078ec0ff */
[----:B------:R-:W-:-:S04]  /*3d80*/  IADD3 R4, PT, PT, R10, -0x1, RZ ;  /* 0xffffffff0a047810 */ /* 0x000fc80007ffe0ff */
[----:B------:R-:W-:-:S13]  /*3d90*/  ISETP.GE.U32.AND P0, PT, R4, 0x7fefffff, PT ;  /* 0x7fefffff0400780c */ /* 0x000fda0003f06070 */
[----:B------:R-:W-:Y:S01]  /*3da0*/  @P0 LOP3.LUT R5, R35, 0x7ff00000, RZ, 0x3c, !PT ;  /* 0x7ff0000023050812 */ /* 0x000fe200078e3cff */
[----:B------:R-:W-:Y:S01]  /*3db0*/  @P0 IMAD.MOV.U32 R4, RZ, RZ, RZ ;  /* 0x000000ffff040224 */ /* 0x000fe200078e00ff */
[----:B------:R-:W-:Y:S06]  /*3dc0*/  @P0 BRA `(.L_x_29) ;  /* 0x0000000000700947 */ /* 0x000fec0003800000 */
[----:B------:R-:W-:-:S13]  /*3dd0*/  ISETP.GE.U32.AND P0, PT, R10, 0x1000001, PT ;  /* 0x010000010a00780c */ /* 0x000fda0003f06070 */
[----:B------:R-:W-:Y:S05]  /*3de0*/  @!P0 BRA `(.L_x_30) ;  /* 0x0000000000388947 */ /* 0x000fea0003800000 */
[----:B------:R-:W-:Y:S02]  /*3df0*/  VIADD R5, R35, 0xc0200000 ;  /* 0xc020000023057836 */ /* 0x000fe40000000000 */
[----:B------:R-:W-:Y:S02]  /*3e00*/  IMAD.MOV.U32 R4, RZ, RZ, R34 ;  /* 0x000000ffff047224 */ /* 0x000fe400078e0022 */
[----:B------:R-:W0:Y:S01]  /*3e10*/  MUFU.RCP64H R11, R5 ;  /* 0x00000005000b7308 */ /* 0x000e220000001800 */
[----:B------:R-:W-:-:S06]  /*3e20*/  IMAD.MOV.U32 R10, RZ, RZ, R9 ;  /* 0x000000ffff0a7224 */ /* 0x000fcc00078e0009 */
[----:B0-----:R-:W-:-:S08]  /*3e30*/  DFMA R12, -R4, R10, 1 ;  /* 0x3ff00000040c742b */ /* 0x001fd0000000010a */
[----:B------:R-:W-:-:S08]  /*3e40*/  DFMA R12, R12, R12, R12 ;  /* 0x0000000c0c0c722b */ /* 0x000fd0000000000c */
[----:B------:R-:W-:-:S08]  /*3e50*/  DFMA R12, R10, R12, R10 ;  /* 0x0000000c0a0c722b */ /* 0x000fd0000000000a */
[----:B------:R-:W-:-:S08]  /*3e60*/  DFMA R10, -R4, R12, 1 ;  /* 0x3ff00000040a742b */ /* 0x000fd0000000010c */
[----:B------:R-:W-:-:S08]  /*3e70*/  DFMA R10, R12, R10, R12 ;  /* 0x0000000a0c0a722b */ /* 0x000fd0000000000c */
[----:B------:R-:W-:-:S08]  /*3e80*/  DMUL R10, R10, 2.2250738585072013831e-308 ;  /* 0x001000000a0a7828 */ /* 0x000fd00000000000 */
[----:B------:R-:W-:-:S08]  /*3e90*/  DFMA R12, -R34, R10, 1 ;  /* 0x3ff00000220c742b */ /* 0x000fd0000000010a */
[----:B------:R-:W-:-:S08]  /*3ea0*/  DFMA R12, R12, R12, R12 ;  /* 0x0000000c0c0c722b */ /* 0x000fd0000000000c */
[----:B------:R-:W-:Y:S01]  /*3eb0*/  DFMA R4, R10, R12, R10 ;  /* 0x0000000c0a04722b */ /* 0x000fe2000000000a */
[----:B------:R-:W-:Y:S10]  /*3ec0*/  BRA `(.L_x_29) ;  /* 0x0000000000307947 */ /* 0x000ff40003800000 */
.L_x_30:
[----:B------:R-:W-:Y:S01]  /*3ed0*/  DMUL R10, R34, 8.11296384146066816958e+31 ;  /* 0x46900000220a7828 */ /* 0x000fe20000000000 */
[----:B------:R-:W-:-:S05]  /*3ee0*/  IMAD.MOV.U32 R4, RZ, RZ, R9 ;  /* 0x000000ffff047224 */ /* 0x000fca00078e0009 */
[----:B------:R-:W0:Y:S02]  /*3ef0*/  MUFU.RCP64H R5, R11 ;  /* 0x0000000b00057308 */ /* 0x000e240000001800 */
[----:B0-----:R-:W-:-:S08]  /*3f00*/  DFMA R12, -R10, R4, 1 ;  /* 0x3ff000000a0c742b */ /* 0x001fd00000000104 */
[----:B------:R-:W-:-:S08]  /*3f10*/  DFMA R12, R12, R12, R12 ;  /* 0x0000000c0c0c722b */ /* 0x000fd0000000000c */
[----:B------:R-:W-:-:S08]  /*3f20*/  DFMA R12, R4, R12, R4 ;  /* 0x0000000c040c722b */ /* 0x000fd00000000004 */
[----:B------:R-:W-:-:S08]  /*3f30*/  DFMA R4, -R10, R12, 1 ;  /* 0x3ff000000a04742b */ /* 0x000fd0000000010c */
[----:B------:R-:W-:-:S08]  /*3f40*/  DFMA R4, R12, R4, R12 ;  /* 0x000000040c04722b */ /* 0x000fd0000000000c */
[----:B------:R-:W-:Y:S01]  /*3f50*/  DMUL R4, R4, 8.11296384146066816958e+31 ;  /* 0x4690000004047828 */ /* 0x000fe20000000000 */
[----:B------:R-:W-:Y:S10]  /*3f60*/  BRA `(.L_x_29) ;  /* 0x0000000000087947 */ /* 0x000ff40003800000 */
.L_x_28:
[----:B------:R-:W-:Y:S02]  /*3f70*/  LOP3.LUT R5, R35, 0x80000, RZ, 0xfc, !PT ;  /* 0x0008000023057812 */ /* 0x000fe400078efcff */
[----:B------:R-:W-:-:S07]  /*3f80*/  MOV R4, R34 ;  /* 0x0000002200047202 */ /* 0x000fce0000000f00 */
.L_x_29:
[----:B------:R-:W-:Y:S02]  /*3f90*/  IMAD.MOV.U32 R10, RZ, RZ, R4 ;  /* 0x000000ffff0a7224 */ /* 0x000fe400078e0004 */
[----:B------:R-:W-:Y:S02]  /*3fa0*/  IMAD.MOV.U32 R11, RZ, RZ, R5 ;  /* 0x000000ffff0b7224 */ /* 0x000fe400078e0005 */
[----:B------:R-:W-:Y:S02]  /*3fb0*/  IMAD.MOV.U32 R4, RZ, RZ, R0 ;  /* 0x000000ffff047224 */ /* 0x000fe400078e0000 */
[----:B------:R-:W-:-:S04]  /*3fc0*/  IMAD.MOV.U32 R5, RZ, RZ, 0x0 ;  /* 0x00000000ff057424 */ /* 0x000fc800078e00ff */
[----:B------:R-:W-:Y:S05]  /*3fd0*/  RET.REL.NODEC R4 `(_Z21geokerr_stream_kernelddddddddiPdS_S_S_S_) ;  /* 0xffffffc004087950 */ /* 0x000fea0003c3ffff */
        .weak           $__internal_1_$__cuda_sm20_div_rn_f64_full
        .type           $__internal_1_$__cuda_sm20_div_rn_f64_full,@function
        .size           $__internal_1_$__cuda_sm20_div_rn_f64_full,($__internal_2_$__cuda_sm20_dsqrt_rn_f64_mediumpath_v1 - $__internal_1_$__cuda_sm20_div_rn_f64_full)
$__internal_1_$__cuda_sm20_div_rn_f64_full:
[C---:B------:R-:W-:Y:S01]  /*3fe0*/  FSETP.GEU.AND P0, PT, |R79|.reuse, 1.469367938527859385e-39, PT ;  /* 0x001000004f00780b */ /* 0x040fe20003f0e200 */
[----:B------:R-:W-:Y:S01]  /*3ff0*/  IMAD.MOV.U32 R9, RZ, RZ, 0x1ca00000 ;  /* 0x1ca00000ff097424 */ /* 0x000fe200078e00ff */
[C---:B------:R-:W-:Y:S01]  /*4000*/  LOP3.LUT R76, R79.reuse, 0x800fffff, RZ, 0xc0, !PT ;  /* 0x800fffff4f4c7812 */ /* 0x040fe200078ec0ff */
[----:B------:R-:W-:Y:S01]  /*4010*/  IMAD.MOV.U32 R82, RZ, RZ, R80 ;  /* 0x000000ffff527224 */ /* 0x000fe200078e0050 */
[----:B------:R-:W-:Y:S02]  /*4020*/  MOV R10, 0x1 ;  /* 0x00000001000a7802 */ /* 0x000fe40000000f00 */
[----:B------:R-:W-:Y:S01]  /*4030*/  LOP3.LUT R77, R76, 0x3ff00000, RZ, 0xfc, !PT ;  /* 0x3ff000004c4d7812 */ /* 0x000fe200078efcff */
[----:B------:R-:W-:Y:S01]  /*4040*/  IMAD.MOV.U32 R76, RZ, RZ, R78 ;  /* 0x000000ffff4c7224 */ /* 0x000fe200078e004e */
[----:B------:R-:W-:-:S05]  /*4050*/  LOP3.LUT R12, R79, 0x7ff00000, RZ, 0xc0, !PT ;  /* 0x7ff000004f0c7812 */ /* 0x000fca00078ec0ff */
[----:B------:R-:W-:-:S06]  /*4060*/  @!P0 DMUL R76, R78, 8.98846567431157953865e+307 ;  /* 0x7fe000004e4c8828 */ /* 0x000fcc0000000000 */
[----:B------:R-:W0:Y:S02]  /*4070*/  MUFU.RCP64H R11, R77 ;  /* 0x0000004d000b7308 */ /* 0x000e240000001800 */
[----:B0-----:R-:W-:-:S08]  /*4080*/  DFMA R84, R10, -R76, 1 ;  /* 0x3ff000000a54742b */ /* 0x001fd0000000084c */
[----:B------:R-:W-:-:S08]  /*4090*/  DFMA R84, R84, R84, R84 ;  /* 0x000000545454722b */ /* 0x000fd00000000054 */
[----:B------:R-:W-:Y:S01]  /*40a0*/  DFMA R84, R10, R84, R10 ;  /* 0x000000540a54722b */ /* 0x000fe2000000000a */
[----:B------:R-:W-:-:S04]  /*40b0*/  LOP3.LUT R10, R81, 0x7ff00000, RZ, 0xc0, !PT ;  /* 0x7ff00000510a7812 */ /* 0x000fc800078ec0ff */
[----:B------:R-:W-:Y:S01]  /*40c0*/  ISETP.GE.U32.AND P1, PT, R10, R12, PT ;  /* 0x0000000c0a00720c */ /* 0x000fe20003f26070 */
[----:B------:R-:W-:Y:S02]  /*40d0*/  IMAD.MOV.U32 R11, RZ, RZ, R10 ;  /* 0x000000ffff0b7224 */ /* 0x000fe400078e000a */
[----:B------:R-:W-:Y:S01]  /*40e0*/  DFMA R86, R84, -R76, 1 ;  /* 0x3ff000005456742b */ /* 0x000fe2000000084c */
[----:B------:R-:W-:Y:S02]  /*40f0*/  SEL R83, R9, 0x63400000, !P1 ;  /* 0x6340000009537807 */ /* 0x000fe40004800000 */
[----:B------:R-:W-:Y:S02]  /*4100*/  FSETP.GEU.AND P1, PT, |R81|, 1.469367938527859385e-39, PT ;  /* 0x001000005100780b */ /* 0x000fe40003f2e200 */
[----:B------:R-:W-:-:S03]  /*4110*/  LOP3.LUT R83, R83, 0x800fffff, R81, 0xf8, !PT ;  /* 0x800fffff53537812 */ /* 0x000fc600078ef851 */
[----:B------:R-:W-:-:S08]  /*4120*/  DFMA R84, R84, R86, R84 ;  /* 0x000000565454722b */ /* 0x000fd00000000054 */
[----:B------:R-:W-:Y:S05]  /*4130*/  @P1 BRA `(.L_x_31) ;  /* 0x0000000000201947 */ /* 0x000fea0003800000 */
[----:B------:R-:W-:Y:S01]  /*4140*/  LOP3.LUT R11, R79, 0x7ff00000, RZ, 0xc0, !PT ;  /* 0x7ff000004f0b7812 */ /* 0x000fe200078ec0ff */
[----:B------:R-:W-:-:S03]  /*4150*/  IMAD.MOV.U32 R86, RZ, RZ, RZ ;  /* 0x000000ffff567224 */ /* 0x000fc600078e00ff */
[----:B------:R-:W-:-:S04]  /*4160*/  ISETP.GE.U32.AND P1, PT, R10, R11, PT ;  /* 0x0000000b0a00720c */ /* 0x000fc80003f26070 */
[----:B------:R-:W-:-:S04]  /*4170*/  SEL R11, R9, 0x63400000, !P1 ;  /* 0x63400000090b7807 */ /* 0x000fc80004800000 */
[----:B------:R-:W-:-:S04]  /*4180*/  LOP3.LUT R11, R11, 0x80000000, R81, 0xf8, !PT ;  /* 0x800000000b0b7812 */ /* 0x000fc800078ef851 */
[----:B------:R-:W-:-:S06]  /*4190*/  LOP3.LUT R87, R11, 0x100000, RZ, 0xfc, !PT ;  /* 0x001000000b577812 */ /* 0x000fcc00078efcff */
[----:B------:R-:W-:-:S10]  /*41a0*/  DFMA R82, R82, 2, -R86 ;  /* 0x400000005252782b */ /* 0x000fd40000000856 */
[----:B------:R-:W-:-:S07]  /*41b0*/  LOP3.LUT R11, R83, 0x7ff00000, RZ, 0xc0, !PT ;  /* 0x7ff00000530b7812 */ /* 0x000fce00078ec0ff */
.L_x_31:
[----:B------:R-:W-:Y:S01]  /*41c0*/  DMUL R88, R84, R82 ;  /* 0x0000005254587228 */ /* 0x000fe20000000000 */
[----:B------:R-:W-:Y:S01]  /*41d0*/  VIADD R13, R11, 0xffffffff ;  /* 0xffffffff0b0d7836 */ /* 0x000fe20000000000 */
[----:B------:R-:W-:-:S04]  /*41e0*/  @!P0 LOP3.LUT R12, R77, 0x7ff00000, RZ, 0xc0, !PT ;  /* 0x7ff000004d0c8812 */ /* 0x000fc800078ec0ff */
[----:B------:R-:W-:Y:S02]  /*41f0*/  ISETP.GT.U32.AND P0, PT, R13, 0x7feffffe, PT ;  /* 0x7feffffe0d00780c */ /* 0x000fe40003f04070 */
[----:B------:R-:W-:-:S08]  /*4200*/  DFMA R86, R88, -R76, R82 ;  /* 0x8000004c5856722b */ /* 0x000fd00000000052 */
[----:B------:R-:W-:Y:S01]  /*4210*/  DFMA R84, R84, R86, R88 ;  /* 0x000000565454722b */ /* 0x000fe20000000058 */
[----:B------:R-:W-:-:S04]  /*4220*/  IADD3 R86, PT, PT, R12, -0x1, RZ ;  /* 0xffffffff0c567810 */ /* 0x000fc80007ffe0ff */
[----:B------:R-:W-:-:S13]  /*4230*/  ISETP.GT.U32.OR P0, PT, R86, 0x7feffffe, P0 ;  /* 0x7feffffe5600780c */ /* 0x000fda0000704470 */
[----:B------:R-:W-:Y:S05]  /*4240*/  @P0 BRA `(.L_x_32) ;  /* 0x00000000006c0947 */ /* 0x000fea0003800000 */
[----:B------:R-:W-:-:S04]  /*4250*/  LOP3.LUT R11, R79, 0x7ff00000, RZ, 0xc0, !PT ;  /* 0x7ff000004f0b7812 */ /* 0x000fc800078ec0ff */
[CC--:B------:R-:W-:Y:S02]  /*4260*/  VIADDMNMX R12, R10.reuse, -R11.reuse, 0xb9600000, !PT ;  /* 0xb96000000a0c7446 */ /* 0x0c0fe4000780090b */
[----:B------:R-:W-:Y:S01]  /*4270*/  ISETP.GE.U32.AND P0, PT, R10, R11, PT ;  /* 0x0000000b0a00720c */ /* 0x000fe20003f06070 */
[----:B------:R-:W-:Y:S01]  /*4280*/  IMAD.MOV.U32 R10, RZ, RZ, RZ ;  /* 0x000000ffff0a7224 */ /* 0x000fe200078e00ff */
[----:B------:R-:W-:Y:S02]  /*4290*/  VIMNMX R12, PT, PT, R12, 0x46a00000, PT ;  /* 0x46a000000c0c7848 */ /* 0x000fe40003fe0100 */
[----:B------:R-:W-:-:S05]  /*42a0*/  SEL R9, R9, 0x63400000, !P0 ;  /* 0x6340000009097807 */ /* 0x000fca0004000000 */
[----:B------:R-:W-:-:S04]  /*42b0*/  IMAD.IADD R9, R12, 0x1, -R9 ;  /* 0x000000010c097824 */ /* 0x000fc800078e0a09 */
[----:B------:R-:W-:-:S06]  /*42c0*/  VIADD R11, R9, 0x7fe00000 ;  /* 0x7fe00000090b7836 */ /* 0x000fcc0000000000 */
[----:B------:R-:W-:-:S10]  /*42d0*/  DMUL R86, R84, R10 ;  /* 0x0000000a54567228 */ /* 0x000fd40000000000 */
[----:B------:R-:W-:-:S13]  /*42e0*/  FSETP.GTU.AND P0, PT, |R87|, 1.469367938527859385e-39, PT ;  /* 0x001000005700780b */ /* 0x000fda0003f0c200 */
[----:B------:R-:W-:Y:S05]  /*42f0*/  @P0 BRA `(.L_x_33) ;  /* 0x0000000000940947 */ /* 0x000fea0003800000 */
[----:B------:R-:W-:Y:S01]  /*4300*/  DFMA R76, R84, -R76, R82 ;  /* 0x8000004c544c722b */ /* 0x000fe20000000052 */
[----:B------:R-:W-:-:S09]  /*4310*/  IMAD.MOV.U32 R12, RZ, RZ, RZ ;  /* 0x000000ffff0c7224 */ /* 0x000fd200078e00ff */
[C---:B------:R-:W-:Y:S02]  /*4320*/  FSETP.NEU.AND P0, PT, R77.reuse, RZ, PT ;  /* 0x000000ff4d00720b */ /* 0x040fe40003f0d000 */
[----:B------:R-:W-:-:S04]  /*4330*/  LOP3.LUT R78, R77, 0x80000000, R79, 0x48, !PT ;  /* 0x800000004d4e7812 */ /* 0x000fc800078e484f */
[----:B------:R-:W-:-:S07]  /*4340*/  LOP3.LUT R13, R78, R11, RZ, 0xfc, !PT ;  /* 0x0000000b4e0d7212 */ /* 0x000fce00078efcff */
[----:B------:R-:W-:Y:S05]  /*4350*/  @!P0 BRA `(.L_x_33) ;  /* 0x00000000007c8947 */ /* 0x000fea0003800000 */
[----:B------:R-:W-:Y:S01]  /*4360*/  IMAD.MOV R11, RZ, RZ, -R9 ;  /* 0x000000ffff0b7224 */ /* 0x000fe200078e0a09 */
[----:B------:R-:W-:Y:S02]  /*4370*/  MOV R10, RZ ;  /* 0x000000ff000a7202 */ /* 0x000fe40000000f00 */
[----:B------:R-:W-:-:S04]  /*4380*/  IADD3 R9, PT, PT, -R9, -0x43300000, RZ ;  /* 0xbcd0000009097810 */ /* 0x000fc80007ffe1ff */
[----:B------:R-:W-:Y:S02]  /*4390*/  DFMA R10, R86, -R10, R84 ;  /* 0x8000000a560a722b */ /* 0x000fe40000000054 */
[----:B------:R-:W-:-:S08]  /*43a0*/  DMUL.RP R84, R84, R12 ;  /* 0x0000000c54547228 */ /* 0x000fd00000008000 */
[----:B------:R-:W-:Y:S02]  /*43b0*/  FSETP.NEU.AND P0, PT, |R11|, R9, PT ;  /* 0x000000090b00720b */ /* 0x000fe40003f0d200 */
[----:B------:R-:W-:Y:S02]  /*43c0*/  LOP3.LUT R9, R85, R78, RZ, 0x3c, !PT ;  /* 0x0000004e55097212 */ /* 0x000fe400078e3cff */
[----:B------:R-:W-:Y:S02]  /*43d0*/  FSEL R86, R84, R86, !P0 ;  /* 0x0000005654567208 */ /* 0x000fe40004000000 */
[----:B------:R-:W-:Y:S01]  /*43e0*/  FSEL R87, R9, R87, !P0 ;  /* 0x0000005709577208 */ /* 0x000fe20004000000 */
[----:B------:R-:W-:Y:S06]  /*43f0*/  BRA `(.L_x_33) ;  /* 0x0000000000547947 */ /* 0x000fec0003800000 */
.L_x_32:
[----:B------:R-:W-:-:S14]  /*4400*/  DSETP.NAN.AND P0, PT, R80, R80, PT ;  /* 0x000000505000722a */ /* 0x000fdc0003f08000 */
[----:B------:R-:W-:Y:S05]  /*4410*/  @P0 BRA `(.L_x_34) ;  /* 0x0000000000440947 */ /* 0x000fea0003800000 */
[----:B------:R-:W-:-:S14]  /*4420*/  DSETP.NAN.AND P0, PT, R78, R78, PT ;  /* 0x0000004e4e00722a */ /* 0x000fdc0003f08000 */
[----:B------:R-:W-:Y:S05]  /*4430*/  @P0 BRA `(.L_x_35) ;  /* 0x0000000000300947 */ /* 0x000fea0003800000 */
[----:B------:R-:W-:Y:S01]  /*4440*/  ISETP.NE.AND P0, PT, R11, R12, PT ;  /* 0x0000000c0b00720c */ /* 0x000fe20003f05270 */
[----:B------:R-:W-:Y:S02]  /*4450*/  IMAD.MOV.U32 R86, RZ, RZ, 0x0 ;  /* 0x00000000ff567424 */ /* 0x000fe400078e00ff */
[----:B------:R-:W-:-:S10]  /*4460*/  IMAD.MOV.U32 R87, RZ, RZ, -0x80000 ;  /* 0xfff80000ff577424 */ /* 0x000fd400078e00ff */
[----:B------:R-:W-:Y:S05]  /*4470*/  @!P0 BRA `(.L_x_33) ;  /* 0x0000000000348947 */ /* 0x000fea0003800000 */
[----:B------:R-:W-:Y:S02]  /*4480*/  ISETP.NE.AND P0, PT, R11, 0x7ff00000, PT ;  /* 0x7ff000000b00780c */ /* 0x000fe40003f05270 */
[----:B------:R-:W-:Y:S02]  /*4490*/  LOP3.LUT R87, R81, 0x80000000, R79, 0x48, !PT ;  /* 0x8000000051577812 */ /* 0x000fe400078e484f */
[----:B------:R-:W-:-:S13]  /*44a0*/  ISETP.EQ.OR P0, PT, R12, RZ, !P0 ;  /* 0x000000ff0c00720c */ /* 0x000fda0004702670 */
[----:B------:R-:W-:Y:S01]  /*44b0*/  @P0 LOP3.LUT R9, R87, 0x7ff00000, RZ, 0xfc, !PT ;  /* 0x7ff0000057090812 */ /* 0x000fe200078efcff */
[----:B------:R-:W-:Y:S02]  /*44c0*/  @!P0 IMAD.MOV.U32 R86, RZ, RZ, RZ ;  /* 0x000000ffff568224 */ /* 0x000fe400078e00ff */
[----:B------:R-:W-:Y:S02]  /*44d0*/  @P0 IMAD.MOV.U32 R86, RZ, RZ, RZ ;  /* 0x000000ffff560224 */ /* 0x000fe400078e00ff */
[----:B------:R-:W-:Y:S01]  /*44e0*/  @P0 IMAD.MOV.U32 R87, RZ, RZ, R9 ;  /* 0x000000ffff570224 */ /* 0x000fe200078e0009 */
[----:B------:R-:W-:Y:S06]  /*44f0*/  BRA `(.L_x_33) ;  /* 0x0000000000147947 */ /* 0x000fec0003800000 */
.L_x_35:
[----:B------:R-:W-:Y:S02]  /*4500*/  LOP3.LUT R87, R79, 0x80000, RZ, 0xfc, !PT ;  /* 0x000800004f577812 */ /* 0x000fe400078efcff */
[----:B------:R-:W-:Y:S01]  /*4510*/  MOV R86, R78 ;  /* 0x0000004e00567202 */ /* 0x000fe20000000f00 */
[----:B------:R-:W-:Y:S06]  /*4520*/  BRA `(.L_x_33) ;  /* 0x0000000000087947 */ /* 0x000fec0003800000 */
.L_x_34:
[----:B------:R-:W-:Y:S01]  /*4530*/  LOP3.LUT R87, R81, 0x80000, RZ, 0xfc, !PT ;  /* 0x0008000051577812 */ /* 0x000fe200078efcff */
[----:B------:R-:W-:-:S07]  /*4540*/  IMAD.MOV.U32 R86, RZ, RZ, R80 ;  /* 0x000000ffff567224 */ /* 0x000fce00078e0050 */
.L_x_33:
[----:B------:R-:W-:Y:S02]  /*4550*/  IMAD.MOV.U32 R10, RZ, RZ, R0 ;  /* 0x000000ffff0a7224 */ /* 0x000fe400078e0000 */
[----:B------:R-:W-:-:S04]  /*4560*/  IMAD.MOV.U32 R11, RZ, RZ, 0x0 ;  /* 0x00000000ff0b7424 */ /* 0x000fc800078e00ff */
[----:B------:R-:W-:Y:S05]  /*4570*/  RET.REL.NODEC R10 `(_Z21geokerr_stream_kernelddddddddiPdS_S_S_S_) ;  /* 0xffffffb80aa07950 */ /* 0x000fea0003c3ffff */
        .weak           $__internal_2_$__cuda_sm20_dsqrt_rn_f64_mediumpath_v1
        .type           $__internal_2_$__cuda_sm20_dsqrt_rn_f64_mediumpath_v1,@function
        .size           $__internal_2_$__cuda_sm20_dsqrt_rn_f64_mediumpath_v1,(.L_x_42 - $__internal_2_$__cuda_sm20_dsqrt_rn_f64_mediumpath_v1)
$__internal_2_$__cuda_sm20_dsqrt_rn_f64_mediumpath_v1:
[----:B------:R-:W-:Y:S01]  /*4580*/  ISETP.GE.U32.AND P0, PT, R10, -0x3400000, PT ;  /* 0xfcc000000a00780c */ /* 0x000fe20003f06070 */
[----:B------:R-:W-:-:S12]  /*4590*/  IMAD.MOV.U32 R10, RZ, RZ, R72 ;  /* 0x000000ffff0a7224 */ /* 0x000fd800078e0048 */
[----:B------:R-:W-:Y:S05]  /*45a0*/  @!P0 BRA `(.L_x_36) ;  /* 0x0000000000208947 */ /* 0x000fea0003800000 */
[----:B------:R-:W-:-:S10]  /*45b0*/  DFMA.RM R64, R12, R64, R66 ;  /* 0x000000400c40722b */ /* 0x000fd40000004042 */
[----:B------:R-:W-:-:S05]  /*45c0*/  IADD3 R12, P0, PT, R64, 0x1, RZ ;  /* 0x00000001400c7810 */ /* 0x000fca0007f1e0ff */
[----:B------:R-:W-:-:S06]  /*45d0*/  IMAD.X R13, RZ, RZ, R65, P0 ;  /* 0x000000ffff0d7224 */ /* 0x000fcc00000e0641 */
[----:B------:R-:W-:-:S08]  /*45e0*/  DFMA.RP R10, -R64, R12, R10 ;  /* 0x0000000c400a722b */ /* 0x000fd0000000810a */
[----:B------:R-:W-:-:S06]  /*45f0*/  DSETP.GT.AND P0, PT, R10, RZ, PT ;  /* 0x000000ff0a00722a */ /* 0x000fcc0003f04000 */
[----:B------:R-:W-:Y:S02]  /*4600*/  FSEL R12, R12, R64, P0 ;  /* 0x000000400c0c7208 */ /* 0x000fe40000000000 */
[----:B------:R-:W-:Y:S01]  /*4610*/  FSEL R13, R13, R65, P0 ;  /* 0x000000410d0d7208 */ /* 0x000fe20000000000 */
[----:B------:R-:W-:Y:S06]  /*4620*/  BRA `(.L_x_37) ;  /* 0x0000000000647947 */ /* 0x000fec0003800000 */
.L_x_36:
[----:B------:R-:W-:-:S14]  /*4630*/  DSETP.NE.AND P0, PT, R10, RZ, PT ;  /* 0x000000ff0a00722a */ /* 0x000fdc0003f05000 */
[----:B------:R-:W-:Y:S05]  /*4640*/  @!P0 BRA `(.L_x_38) ;  /* 0x0000000000588947 */ /* 0x000fea0003800000 */
[----:B------:R-:W-:-:S13]  /*4650*/  ISETP.GE.AND P0, PT, R11, RZ, PT ;  /* 0x000000ff0b00720c */ /* 0x000fda0003f06270 */
[----:B------:R-:W-:Y:S01]  /*4660*/  @!P0 MOV R12, 0x0 ;  /* 0x00000000000c8802 */ /* 0x000fe20000000f00 */
[----:B------:R-:W-:Y:S01]  /*4670*/  @!P0 IMAD.MOV.U32 R13, RZ, RZ, -0x80000 ;  /* 0xfff80000ff0d8424 */ /* 0x000fe200078e00ff */
[----:B------:R-:W-:Y:S06]  /*4680*/  @!P0 BRA `(.L_x_37) ;  /* 0x00000000004c8947 */ /* 0x000fec0003800000 */
[----:B------:R-:W-:-:S13]  /*4690*/  ISETP.GT.AND P0, PT, R11, 0x7fefffff, PT ;  /* 0x7fefffff0b00780c */ /* 0x000fda0003f04270 */
[----:B------:R-:W-:Y:S05]  /*46a0*/  @P0 BRA `(.L_x_38) ;  /* 0x0000000000400947 */ /* 0x000fea0003800000 */
[----:B------:R-:W-:Y:S01]  /*46b0*/  DMUL R10, R10, 8.11296384146066816958e+31 ;  /* 0x469000000a0a7828 */ /* 0x000fe20000000000 */
[----:B------:R-:W-:Y:S02]  /*46c0*/  IMAD.MOV.U32 R12, RZ, RZ, RZ ;  /* 0x000000ffff0c7224 */ /* 0x000fe400078e00ff */
[----:B------:R-:W-:Y:S02]  /*46d0*/  IMAD.MOV.U32 R66, RZ, RZ, 0x0 ;  /* 0x00000000ff427424 */ /* 0x000fe400078e00ff */
[----:B------:R-:W-:Y:S01]  /*46e0*/  IMAD.MOV.U32 R67, RZ, RZ, 0x3fd80000 ;  /* 0x3fd80000ff437424 */ /* 0x000fe200078e00ff */
[----:B------:R-:W0:Y:S02]  /*46f0*/  MUFU.RSQ64H R13, R11 ;  /* 0x0000000b000d7308 */ /* 0x000e240000001c00 */
[----:B0-----:R-:W-:-:S08]  /*4700*/  DMUL R64, R12, R12 ;  /* 0x0000000c0c407228 */ /* 0x001fd00000000000 */
[----:B------:R-:W-:-:S08]  /*4710*/  DFMA R64, R10, -R64, 1 ;  /* 0x3ff000000a40742b */ /* 0x000fd00000000840 */
[----:B------:R-:W-:Y:S02]  /*4720*/  DFMA R66, R64, R66, 0.5 ;  /* 0x3fe000004042742b */ /* 0x000fe40000000042 */
[----:B------:R-:W-:-:S08]  /*4730*/  DMUL R64, R12, R64 ;  /* 0x000000400c407228 */ /* 0x000fd00000000000 */
[----:B------:R-:W-:-:S08]  /*4740*/  DFMA R64, R66, R64, R12 ;  /* 0x000000404240722b */ /* 0x000fd0000000000c */
[----:B------:R-:W-:Y:S02]  /*4750*/  DMUL R12, R10, R64 ;  /* 0x000000400a0c7228 */ /* 0x000fe40000000000 */
[----:B------:R-:W-:-:S06]  /*4760*/  VIADD R65, R65, 0xfff00000 ;  /* 0xfff0000041417836 */ /* 0x000fcc0000000000 */
[----:B------:R-:W-:-:S08]  /*4770*/  DFMA R66, R12, -R12, R10 ;  /* 0x8000000c0c42722b */ /* 0x000fd0000000000a */
[----:B------:R-:W-:-:S10]  /*4780*/  DFMA R12, R64, R66, R12 ;  /* 0x00000042400c722b */ /* 0x000fd4000000000c */
[----:B------:R-:W-:Y:S01]  /*4790*/  IADD3 R13, PT, PT, R13, -0x3500000, RZ ;  /* 0xfcb000000d0d7810 */ /* 0x000fe20007ffe0ff */
[----:B------:R-:W-:Y:S06]  /*47a0*/  BRA `(.L_x_37) ;  /* 0x0000000000047947 */ /* 0x000fec0003800000 */
.L_x_38:
[----:B------:R-:W-:-:S11]  /*47b0*/  DADD R12, R10, R10 ;  /* 0x000000000a0c7229 */ /* 0x000fd6000000000a */
.L_x_37:
[----:B------:R-:W-:Y:S02]  /*47c0*/  IMAD.MOV.U32 R10, RZ, RZ, R12 ;  /* 0x000000ffff0a7224 */ /* 0x000fe400078e000c */
[----:B------:R-:W-:Y:S02]  /*47d0*/  IMAD.MOV.U32 R9, RZ, RZ, R13 ;  /* 0x000000ffff097224 */ /* 0x000fe400078e000d */
[----:B------:R-:W-:Y:S02]  /*47e0*/  IMAD.MOV.U32 R12, RZ, RZ, R0 ;  /* 0x000000ffff0c7224 */ /* 0x000fe400078e0000 */
[----:B------:R-:W-:-:S04]  /*47f0*/  IMAD.MOV.U32 R13, RZ, RZ, 0x0 ;  /* 0x00000000ff0d7424 */ /* 0x000fc800078e00ff */
[----:B------:R-:W-:Y:S05]  /*4800*/  RET.REL.NODEC R12 `(_Z21geokerr_stream_kernelddddddddiPdS_S_S_S_) ;  /* 0xffffffb40cfc7950 */ /* 0x000fea0003c3ffff */
.L_x_39:
[----:B------:R-:W-:-:S00]  /*4810*/  BRA `(.L_x_39) ;  /* 0xfffffffc00fc7947 */ /* 0x000fc0000383ffff */
[----:B------:R-:W-:-:S00]  /*4820*/  NOP ;  /* 0x0000000000007918 */ /* 0x000fc00000000000 */
        /* <DEDUP_REMOVED lines=13> */
.L_x_42:


//--------------------- .nv.shared.reserved.0     --------------------------
	.section	.nv.shared.reserved.0,"aw",@nobits
	.weak		__nv_reservedSMEM_offset_0_alias
	.size		__nv_reservedSMEM_offset_0_alias, 0, 64
	.other		__nv_reservedSMEM_offset_0_alias,@"STO_CUDA_RESERVED_SHARED STV_DEFAULT"
__nv_reservedSMEM_offset_0_alias:
	.zero		0
	.zero		64


//--------------------- .nv.constant0._Z21geokerr_stream_kernelddddddddiPdS_S_S_S_ --------------------------
	.section	.nv.constant0._Z21geokerr_stream_kernelddddddddiPdS_S_S_S_,"a",@progbits
	.sectionflags	@""
	.align	4
.nv.constant0._Z21geokerr_stream_kernelddddddddiPdS_S_S_S_:
	.zero		1008


//--------------------- SYMBOLS --------------------------

	.type		.nv.reservedSmem.offset0,@object
	.size		.nv.reservedSmem.offset0,0x4
